//
// Generated by NVIDIA NVVM Compiler
//
// Compiler Build ID: CL-36424714
// Cuda compilation tools, release 13.0, V13.0.88
// Based on NVVM 20.0.0
//

.version 9.0
.target sm_100
.address_size 64

	// .globl	_Z11idas_kernelPhPci
// stack has been demoted
// state_$_0 has been demoted
// state_$_1 has been demoted
// state_$_2 has been demoted
.global .align 1 .b8 h_diff_table[1024];
// h_diff_table_shared has been demoted
.global .align 1 .b8 assert_direction2[1];
.global .align 1 .b8 movable_table[64];
// movable_table_shared has been demoted
.global .align 1 .b8 assert_direction[1];
.const .align 4 .b8 pos_diff_table[16] = {252, 255, 255, 255, 1, 0, 0, 0, 255, 255, 255, 255, 4};

.visible .entry _Z11idas_kernelPhPci(
	.param .u64 .ptr .align 1 _Z11idas_kernelPhPci_param_0,
	.param .u64 .ptr .align 1 _Z11idas_kernelPhPci_param_1,
	.param .u32 _Z11idas_kernelPhPci_param_2
)
{
	.local .align 16 .b8 	__local_depot0[32];
	.reg .b64 	%SP;
	.reg .b64 	%SPL;
	.reg .pred 	%p<55>;
	.reg .b16 	%rs<312>;
	.reg .b32 	%r<141>;
	.reg .b64 	%rd<182>;
	// demoted variable
	.shared .align 1 .b8 stack[64];
	// demoted variable
	.shared .align 8 .u64 state_$_0;
	// demoted variable
	.shared .align 8 .u8 state_$_1;
	// demoted variable
	.shared .align 1 .u8 state_$_2;
	// demoted variable
	.shared .align 1 .b8 h_diff_table_shared[1024];
	// demoted variable
	.shared .align 1 .b8 movable_table_shared[64];
	mov.u64 	%SPL, __local_depot0;
	ld.param.u64 	%rd23, [_Z11idas_kernelPhPci_param_0];
	cvta.to.global.u64 	%rd24, %rd23;
	mov.u32 	%r21, %tid.x;
	mov.u32 	%r22, %ctaid.x;
	mov.u32 	%r23, %ntid.x;
	mad.lo.s32 	%r24, %r22, %r23, %r21;
	mul.lo.s32 	%r25, %r24, 252;
	and.b32  	%r26, %r21, 3;
	cvt.u64.u32 	%rd25, %r26;
	and.b32  	%r27, %r21, 1020;
	cvt.u64.u32 	%rd26, %r27;
	mov.u64 	%rd27, h_diff_table;
	add.s64 	%rd28, %rd27, %rd26;
	add.s64 	%rd29, %rd28, %rd25;
	ld.global.u8 	%rs47, [%rd29];
	mov.u32 	%r28, h_diff_table_shared;
	add.s32 	%r29, %r28, %r27;
	add.s32 	%r30, %r29, %r26;
	st.shared.u8 	[%r30], %rs47;
	ld.global.u8 	%rs48, [%rd29+256];
	ld.global.u8 	%rs49, [%rd29+512];
	ld.global.u8 	%rs50, [%rd29+768];
	ld.global.u8 	%rs51, [%rd29+128];
	st.shared.u8 	[%r30+128], %rs51;
	ld.global.u8 	%rs52, [%rd29+384];
	ld.global.u8 	%rs53, [%rd29+640];
	ld.global.u8 	%rs54, [%rd29+896];
	st.shared.u8 	[%r30+256], %rs48;
	ld.global.u8 	%rs55, [%rd29+1024];
	st.shared.u8 	[%r30+384], %rs52;
	ld.global.u8 	%rs56, [%rd29+1152];
	st.shared.u8 	[%r30+512], %rs49;
	ld.global.u8 	%rs57, [%rd29+1280];
	st.shared.u8 	[%r30+640], %rs53;
	ld.global.u8 	%rs58, [%rd29+1408];
	st.shared.u8 	[%r30+768], %rs50;
	st.shared.u8 	[%r30+1024], %rs55;
	st.shared.u8 	[%r30+1280], %rs57;
	ld.global.u8 	%rs59, [%rd29+1536];
	st.shared.u8 	[%r30+1536], %rs59;
	st.shared.u8 	[%r30+896], %rs54;
	st.shared.u8 	[%r30+1152], %rs56;
	st.shared.u8 	[%r30+1408], %rs58;
	ld.global.u8 	%rs60, [%rd29+1664];
	st.shared.u8 	[%r30+1664], %rs60;
	mov.u32 	%r31, movable_table_shared;
	add.s32 	%r32, %r31, %r26;
	mov.u64 	%rd30, movable_table;
	add.s64 	%rd31, %rd30, %rd25;
	add.s64 	%rd32, %rd31, %rd26;
	ld.global.u8 	%rs61, [%rd32];
	add.s32 	%r33, %r32, %r27;
	st.shared.u8 	[%r33], %rs61;
	ld.global.u8 	%rs62, [%rd32+32];
	st.shared.u8 	[%r33+32], %rs62;
	bar.sync 	0;
	cvt.s64.s32 	%rd33, %r25;
	ld.shared.u64 	%rd1, [state_$_0];
	add.s64 	%rd2, %rd24, %rd33;
	ld.global.u8 	%rs1, [%rd2];
	setp.ne.s16 	%p1, %rs1, 0;
	@%p1 bra 	$L__BB0_2;
	mov.b16 	%rs63, 0;
	st.shared.u8 	[state_$_1], %rs63;
$L__BB0_2:
	ld.global.u8 	%rs2, [%rd2+1];
	cvt.u64.u16 	%rd3, %rs2;
	setp.ne.s16 	%p2, %rs2, 0;
	@%p2 bra 	$L__BB0_4;
	mov.b16 	%rs64, 1;
	st.shared.u8 	[state_$_1], %rs64;
$L__BB0_4:
	cvt.u64.u16 	%rd34, %rs1;
	and.b64  	%rd4, %rd34, 15;
	ld.global.u8 	%rs3, [%rd2+2];
	cvt.u64.u16 	%rd5, %rs3;
	setp.ne.s16 	%p3, %rs3, 0;
	@%p3 bra 	$L__BB0_6;
	mov.b16 	%rs65, 2;
	st.shared.u8 	[state_$_1], %rs65;
$L__BB0_6:
	ld.global.u8 	%rs4, [%rd2+3];
	setp.ne.s16 	%p4, %rs4, 0;
	@%p4 bra 	$L__BB0_8;
	mov.b16 	%rs66, 3;
	st.shared.u8 	[state_$_1], %rs66;
$L__BB0_8:
	shl.b64 	%rd35, %rd5, 8;
	and.b64  	%rd36, %rd35, 3840;
	and.b64  	%rd37, %rd1, -1048576;
	shl.b64 	%rd38, %rd3, 4;
	and.b64  	%rd39, %rd38, 240;
	or.b64  	%rd40, %rd37, %rd39;
	or.b64  	%rd6, %rd40, %rd36;
	cvt.u64.u16 	%rd7, %rs4;
	ld.global.u8 	%rs5, [%rd2+4];
	setp.ne.s16 	%p5, %rs5, 0;
	@%p5 bra 	$L__BB0_10;
	mov.b16 	%rs67, 4;
	st.shared.u8 	[state_$_1], %rs67;
$L__BB0_10:
	shl.b64 	%rd41, %rd7, 12;
	and.b64  	%rd42, %rd41, 61440;
	cvt.u32.u16 	%r34, %rs5;
	mul.wide.u32 	%rd43, %r34, 65536;
	or.b64  	%rd44, %rd42, %rd43;
	or.b64  	%rd45, %rd6, %rd4;
	or.b64  	%rd8, %rd44, %rd45;
	ld.global.u8 	%rs6, [%rd2+5];
	setp.ne.s16 	%p6, %rs6, 0;
	@%p6 bra 	$L__BB0_12;
	mov.b16 	%rs68, 5;
	st.shared.u8 	[state_$_1], %rs68;
$L__BB0_12:
	ld.global.u8 	%rs7, [%rd2+6];
	setp.ne.s16 	%p7, %rs7, 0;
	@%p7 bra 	$L__BB0_14;
	mov.b16 	%rs69, 6;
	st.shared.u8 	[state_$_1], %rs69;
$L__BB0_14:
	ld.global.u8 	%rs8, [%rd2+7];
	setp.ne.s16 	%p8, %rs8, 0;
	@%p8 bra 	$L__BB0_16;
	mov.b16 	%rs70, 7;
	st.shared.u8 	[state_$_1], %rs70;
$L__BB0_16:
	ld.global.u8 	%rs9, [%rd2+8];
	setp.ne.s16 	%p9, %rs9, 0;
	@%p9 bra 	$L__BB0_18;
	mov.b16 	%rs71, 8;
	st.shared.u8 	[state_$_1], %rs71;
$L__BB0_18:
	cvt.u64.u16 	%rd9, %rs9;
	ld.global.u8 	%rs10, [%rd2+9];
	setp.ne.s16 	%p10, %rs10, 0;
	@%p10 bra 	$L__BB0_20;
	mov.b16 	%rs72, 9;
	st.shared.u8 	[state_$_1], %rs72;
$L__BB0_20:
	shl.b64 	%rd46, %rd9, 32;
	and.b64  	%rd47, %rd46, 64424509440;
	cvt.u64.u16 	%rd48, %rs10;
	shl.b64 	%rd49, %rd48, 36;
	or.b64  	%rd10, %rd47, %rd49;
	ld.global.u8 	%rs11, [%rd2+10];
	setp.ne.s16 	%p11, %rs11, 0;
	@%p11 bra 	$L__BB0_22;
	mov.b16 	%rs73, 10;
	st.shared.u8 	[state_$_1], %rs73;
$L__BB0_22:
	ld.global.u8 	%rs12, [%rd2+11];
	setp.ne.s16 	%p12, %rs12, 0;
	@%p12 bra 	$L__BB0_24;
	mov.b16 	%rs74, 11;
	st.shared.u8 	[state_$_1], %rs74;
$L__BB0_24:
	ld.global.u8 	%rs13, [%rd2+12];
	setp.ne.s16 	%p13, %rs13, 0;
	@%p13 bra 	$L__BB0_26;
	mov.b16 	%rs75, 12;
	st.shared.u8 	[state_$_1], %rs75;
$L__BB0_26:
	ld.global.u8 	%rs14, [%rd2+13];
	setp.ne.s16 	%p14, %rs14, 0;
	@%p14 bra 	$L__BB0_28;
	mov.b16 	%rs76, 13;
	st.shared.u8 	[state_$_1], %rs76;
$L__BB0_28:
	cvt.u64.u16 	%rd11, %rs14;
	ld.global.u8 	%rs15, [%rd2+14];
	setp.ne.s16 	%p15, %rs15, 0;
	@%p15 bra 	$L__BB0_30;
	mov.b16 	%rs77, 14;
	st.shared.u8 	[state_$_1], %rs77;
$L__BB0_30:
	shl.b64 	%rd50, %rd11, 52;
	and.b64  	%rd51, %rd50, 67553994410557440;
	cvt.u64.u16 	%rd52, %rs15;
	shl.b64 	%rd53, %rd52, 56;
	or.b64  	%rd12, %rd51, %rd53;
	ld.global.u8 	%rs16, [%rd2+15];
	setp.ne.s16 	%p16, %rs16, 0;
	@%p16 bra 	$L__BB0_32;
	mov.b16 	%rs78, 15;
	st.shared.u8 	[state_$_1], %rs78;
$L__BB0_32:
	cvt.u64.u16 	%rd54, %rs8;
	cvt.u64.u16 	%rd55, %rs7;
	cvt.u64.u16 	%rd56, %rs6;
	cvt.u64.u16 	%rd57, %rs13;
	cvt.u64.u16 	%rd58, %rs12;
	cvt.u32.u16 	%r35, %rs8;
	mul.wide.u32 	%rd59, %r35, 268435456;
	and.b64  	%rd60, %rd59, 4026531840;
	and.b64  	%rd61, %rd8, -1099510579201;
	cvt.u32.u16 	%r36, %rs6;
	mul.wide.u32 	%rd62, %r36, 1048576;
	and.b64  	%rd63, %rd62, 15728640;
	or.b64  	%rd64, %rd63, %rd61;
	cvt.u32.u16 	%r37, %rs7;
	mul.wide.u32 	%rd65, %r37, 16777216;
	and.b64  	%rd66, %rd65, 251658240;
	or.b64  	%rd67, %rd64, %rd66;
	or.b64  	%rd68, %rd67, %rd60;
	or.b64  	%rd69, %rd10, %rd68;
	cvt.u64.u16 	%rd70, %rs11;
	shl.b64 	%rd71, %rd57, 48;
	and.b64  	%rd72, %rd71, 4222124650659840;
	and.b64  	%rd73, %rd69, -1152920405095219201;
	shl.b64 	%rd74, %rd70, 40;
	and.b64  	%rd75, %rd74, 16492674416640;
	or.b64  	%rd76, %rd75, %rd73;
	shl.b64 	%rd77, %rd58, 44;
	and.b64  	%rd78, %rd77, 263882790666240;
	or.b64  	%rd79, %rd76, %rd78;
	or.b64  	%rd80, %rd79, %rd72;
	or.b64  	%rd81, %rd12, %rd80;
	cvt.u64.u16 	%rd82, %rs16;
	add.u64 	%rd84, %SPL, 0;
	add.u64 	%rd86, %SPL, 16;
	and.b64  	%rd87, %rd81, 1152921504606846975;
	shl.b64 	%rd88, %rd82, 60;
	or.b64  	%rd181, %rd88, %rd87;
	st.shared.u64 	[state_$_0], %rd181;
	cvt.u64.u16 	%rd89, %rs1;
	and.b64  	%rd90, %rd89, 15;
	add.s64 	%rd91, %rd84, %rd90;
	mov.b16 	%rs79, 0;
	st.local.u8 	[%rd91], %rs79;
	add.s64 	%rd92, %rd86, %rd90;
	st.local.u8 	[%rd92], %rs79;
	cvt.u64.u16 	%rd93, %rs2;
	and.b64  	%rd94, %rd93, 15;
	add.s64 	%rd95, %rd84, %rd94;
	mov.b16 	%rs80, 1;
	st.local.u8 	[%rd95], %rs80;
	add.s64 	%rd96, %rd86, %rd94;
	st.local.u8 	[%rd96], %rs79;
	cvt.u64.u16 	%rd97, %rs3;
	and.b64  	%rd98, %rd97, 15;
	add.s64 	%rd99, %rd84, %rd98;
	mov.b16 	%rs81, 2;
	st.local.u8 	[%rd99], %rs81;
	add.s64 	%rd100, %rd86, %rd98;
	st.local.u8 	[%rd100], %rs79;
	shr.u64 	%rd101, %rd8, 12;
	and.b64  	%rd102, %rd101, 15;
	add.s64 	%rd103, %rd84, %rd102;
	mov.b16 	%rs82, 3;
	st.local.u8 	[%rd103], %rs82;
	add.s64 	%rd104, %rd86, %rd102;
	st.local.u8 	[%rd104], %rs79;
	shr.u64 	%rd105, %rd8, 16;
	and.b64  	%rd106, %rd105, 15;
	add.s64 	%rd107, %rd84, %rd106;
	st.local.u8 	[%rd107], %rs79;
	add.s64 	%rd108, %rd86, %rd106;
	st.local.u8 	[%rd108], %rs80;
	and.b64  	%rd109, %rd56, 15;
	add.s64 	%rd110, %rd84, %rd109;
	st.local.u8 	[%rd110], %rs80;
	add.s64 	%rd111, %rd86, %rd109;
	st.local.u8 	[%rd111], %rs80;
	and.b64  	%rd112, %rd55, 15;
	add.s64 	%rd113, %rd84, %rd112;
	st.local.u8 	[%rd113], %rs81;
	add.s64 	%rd114, %rd86, %rd112;
	st.local.u8 	[%rd114], %rs80;
	and.b64  	%rd115, %rd54, 15;
	add.s64 	%rd116, %rd84, %rd115;
	st.local.u8 	[%rd116], %rs82;
	add.s64 	%rd117, %rd86, %rd115;
	st.local.u8 	[%rd117], %rs80;
	shr.u64 	%rd118, %rd69, 32;
	and.b64  	%rd119, %rd118, 15;
	add.s64 	%rd120, %rd84, %rd119;
	st.local.u8 	[%rd120], %rs79;
	add.s64 	%rd121, %rd86, %rd119;
	st.local.u8 	[%rd121], %rs81;
	shr.u64 	%rd122, %rd69, 36;
	and.b64  	%rd123, %rd122, 15;
	add.s64 	%rd124, %rd84, %rd123;
	st.local.u8 	[%rd124], %rs80;
	add.s64 	%rd125, %rd86, %rd123;
	st.local.u8 	[%rd125], %rs81;
	and.b64  	%rd126, %rd70, 15;
	add.s64 	%rd127, %rd84, %rd126;
	st.local.u8 	[%rd127], %rs81;
	add.s64 	%rd128, %rd86, %rd126;
	st.local.u8 	[%rd128], %rs81;
	and.b64  	%rd129, %rd58, 15;
	add.s64 	%rd130, %rd84, %rd129;
	st.local.u8 	[%rd130], %rs82;
	add.s64 	%rd131, %rd86, %rd129;
	st.local.u8 	[%rd131], %rs81;
	and.b64  	%rd132, %rd57, 15;
	add.s64 	%rd133, %rd84, %rd132;
	st.local.u8 	[%rd133], %rs79;
	add.s64 	%rd134, %rd86, %rd132;
	st.local.u8 	[%rd134], %rs82;
	shr.u64 	%rd135, %rd81, 52;
	and.b64  	%rd136, %rd135, 15;
	add.s64 	%rd137, %rd84, %rd136;
	st.local.u8 	[%rd137], %rs80;
	add.s64 	%rd138, %rd86, %rd136;
	st.local.u8 	[%rd138], %rs82;
	shr.u64 	%rd139, %rd81, 56;
	and.b64  	%rd140, %rd139, 15;
	add.s64 	%rd141, %rd84, %rd140;
	st.local.u8 	[%rd141], %rs81;
	add.s64 	%rd142, %rd86, %rd140;
	st.local.u8 	[%rd142], %rs82;
	and.b64  	%rd143, %rd82, 15;
	add.s64 	%rd144, %rd84, %rd143;
	st.local.u8 	[%rd144], %rs82;
	add.s64 	%rd145, %rd86, %rd143;
	st.local.u8 	[%rd145], %rs82;
	ld.shared.u8 	%rs83, [state_$_2];
	ld.local.u8 	%rs84, [%rd84+1];
	setp.gt.u16 	%p17, %rs84, 1;
	add.s16 	%rs85, %rs84, -1;
	sub.s16 	%rs86, 1, %rs84;
	selp.b16 	%rs87, %rs85, %rs86, %p17;
	add.s16 	%rs88, %rs87, %rs83;
	ld.local.u8 	%rs89, [%rd86+1];
	add.s16 	%rs90, %rs89, %rs88;
	ld.local.v2.u8 	{%rs91, %rs92}, [%rd84+2];
	setp.gt.u16 	%p18, %rs91, 2;
	add.s16 	%rs93, %rs91, -2;
	sub.s16 	%rs94, 2, %rs91;
	selp.b16 	%rs95, %rs93, %rs94, %p18;
	add.s16 	%rs96, %rs95, %rs90;
	ld.local.v2.u8 	{%rs97, %rs98}, [%rd86+2];
	add.s16 	%rs99, %rs97, %rs96;
	setp.gt.u16 	%p19, %rs92, 3;
	add.s16 	%rs100, %rs92, -3;
	sub.s16 	%rs101, 3, %rs92;
	selp.b16 	%rs102, %rs100, %rs101, %p19;
	add.s16 	%rs103, %rs102, %rs99;
	add.s16 	%rs104, %rs98, %rs103;
	ld.local.u32 	%r38, [%rd84+4];
	bfe.u32 	%r39, %r38, 0, 8;
	cvt.u16.u32 	%rs105, %r39;
	bfe.u32 	%r40, %r38, 8, 8;
	cvt.u16.u32 	%rs106, %r40;
	and.b16  	%rs107, %rs106, 255;
	bfe.u32 	%r41, %r38, 16, 8;
	cvt.u16.u32 	%rs108, %r41;
	and.b16  	%rs109, %rs108, 255;
	bfe.u32 	%r42, %r38, 24, 8;
	cvt.u16.u32 	%rs110, %r42;
	and.b16  	%rs111, %rs110, 255;
	add.s16 	%rs112, %rs105, %rs104;
	ld.local.u32 	%r43, [%rd86+4];
	bfe.u32 	%r44, %r43, 0, 8;
	cvt.u16.u32 	%rs113, %r44;
	and.b16  	%rs114, %rs113, 255;
	bfe.u32 	%r45, %r43, 8, 8;
	cvt.u16.u32 	%rs115, %r45;
	and.b16  	%rs116, %rs115, 255;
	bfe.u32 	%r46, %r43, 16, 8;
	cvt.u16.u32 	%rs117, %r46;
	and.b16  	%rs118, %rs117, 255;
	bfe.u32 	%r47, %r43, 24, 8;
	cvt.u16.u32 	%rs119, %r47;
	and.b16  	%rs120, %rs119, 255;
	setp.gt.u16 	%p20, %rs114, 1;
	add.s16 	%rs121, %rs113, -1;
	sub.s16 	%rs122, 1, %rs113;
	selp.b16 	%rs123, %rs121, %rs122, %p20;
	add.s16 	%rs124, %rs123, %rs112;
	setp.gt.u16 	%p21, %rs107, 1;
	add.s16 	%rs125, %rs106, -1;
	sub.s16 	%rs126, 1, %rs106;
	selp.b16 	%rs127, %rs125, %rs126, %p21;
	add.s16 	%rs128, %rs127, %rs124;
	setp.gt.u16 	%p22, %rs116, 1;
	add.s16 	%rs129, %rs115, -1;
	sub.s16 	%rs130, 1, %rs115;
	selp.b16 	%rs131, %rs129, %rs130, %p22;
	add.s16 	%rs132, %rs131, %rs128;
	setp.gt.u16 	%p23, %rs109, 2;
	add.s16 	%rs133, %rs108, -2;
	sub.s16 	%rs134, 2, %rs108;
	selp.b16 	%rs135, %rs133, %rs134, %p23;
	add.s16 	%rs136, %rs135, %rs132;
	setp.gt.u16 	%p24, %rs118, 1;
	add.s16 	%rs137, %rs117, -1;
	sub.s16 	%rs138, 1, %rs117;
	selp.b16 	%rs139, %rs137, %rs138, %p24;
	add.s16 	%rs140, %rs139, %rs136;
	setp.gt.u16 	%p25, %rs111, 3;
	add.s16 	%rs141, %rs110, -3;
	sub.s16 	%rs142, 3, %rs110;
	selp.b16 	%rs143, %rs141, %rs142, %p25;
	add.s16 	%rs144, %rs143, %rs140;
	setp.gt.u16 	%p26, %rs120, 1;
	add.s16 	%rs145, %rs119, -1;
	sub.s16 	%rs146, 1, %rs119;
	selp.b16 	%rs147, %rs145, %rs146, %p26;
	add.s16 	%rs148, %rs147, %rs144;
	ld.local.v2.b32 	{%r48, %r49}, [%rd84+8];
	bfe.u32 	%r50, %r49, 0, 8;
	cvt.u16.u32 	%rs149, %r50;
	bfe.u32 	%r51, %r48, 0, 8;
	cvt.u16.u32 	%rs150, %r51;
	bfe.u32 	%r52, %r49, 24, 8;
	cvt.u16.u32 	%rs151, %r52;
	bfe.u32 	%r53, %r49, 16, 8;
	cvt.u16.u32 	%rs152, %r53;
	bfe.u32 	%r54, %r49, 8, 8;
	cvt.u16.u32 	%rs153, %r54;
	bfe.u32 	%r55, %r48, 24, 8;
	cvt.u16.u32 	%rs154, %r55;
	bfe.u32 	%r56, %r48, 16, 8;
	cvt.u16.u32 	%rs155, %r56;
	bfe.u32 	%r57, %r48, 8, 8;
	cvt.u16.u32 	%rs156, %r57;
	and.b16  	%rs157, %rs156, 255;
	and.b16  	%rs158, %rs155, 255;
	and.b16  	%rs159, %rs154, 255;
	and.b16  	%rs160, %rs153, 255;
	and.b16  	%rs161, %rs152, 255;
	and.b16  	%rs162, %rs151, 255;
	add.s16 	%rs163, %rs150, %rs148;
	ld.local.v2.b32 	{%r58, %r59}, [%rd86+8];
	bfe.u32 	%r60, %r59, 24, 8;
	cvt.u16.u32 	%rs164, %r60;
	bfe.u32 	%r61, %r59, 16, 8;
	cvt.u16.u32 	%rs165, %r61;
	bfe.u32 	%r62, %r59, 8, 8;
	cvt.u16.u32 	%rs166, %r62;
	bfe.u32 	%r63, %r59, 0, 8;
	cvt.u16.u32 	%rs167, %r63;
	bfe.u32 	%r64, %r58, 24, 8;
	cvt.u16.u32 	%rs168, %r64;
	bfe.u32 	%r65, %r58, 16, 8;
	cvt.u16.u32 	%rs169, %r65;
	bfe.u32 	%r66, %r58, 8, 8;
	cvt.u16.u32 	%rs170, %r66;
	bfe.u32 	%r67, %r58, 0, 8;
	cvt.u16.u32 	%rs171, %r67;
	and.b16  	%rs172, %rs171, 255;
	and.b16  	%rs173, %rs170, 255;
	and.b16  	%rs174, %rs169, 255;
	and.b16  	%rs175, %rs168, 255;
	and.b16  	%rs176, %rs167, 255;
	and.b16  	%rs177, %rs166, 255;
	and.b16  	%rs178, %rs165, 255;
	and.b16  	%rs179, %rs164, 255;
	setp.gt.u16 	%p27, %rs172, 2;
	add.s16 	%rs180, %rs171, -2;
	sub.s16 	%rs181, 2, %rs171;
	selp.b16 	%rs182, %rs180, %rs181, %p27;
	add.s16 	%rs183, %rs182, %rs163;
	setp.gt.u16 	%p28, %rs157, 1;
	add.s16 	%rs184, %rs156, -1;
	sub.s16 	%rs185, 1, %rs156;
	selp.b16 	%rs186, %rs184, %rs185, %p28;
	add.s16 	%rs187, %rs186, %rs183;
	setp.gt.u16 	%p29, %rs173, 2;
	add.s16 	%rs188, %rs170, -2;
	sub.s16 	%rs189, 2, %rs170;
	selp.b16 	%rs190, %rs188, %rs189, %p29;
	add.s16 	%rs191, %rs190, %rs187;
	setp.gt.u16 	%p30, %rs158, 2;
	add.s16 	%rs192, %rs155, -2;
	sub.s16 	%rs193, 2, %rs155;
	selp.b16 	%rs194, %rs192, %rs193, %p30;
	add.s16 	%rs195, %rs194, %rs191;
	setp.gt.u16 	%p31, %rs174, 2;
	add.s16 	%rs196, %rs169, -2;
	sub.s16 	%rs197, 2, %rs169;
	selp.b16 	%rs198, %rs196, %rs197, %p31;
	add.s16 	%rs199, %rs198, %rs195;
	setp.gt.u16 	%p32, %rs159, 3;
	add.s16 	%rs200, %rs154, -3;
	sub.s16 	%rs201, 3, %rs154;
	selp.b16 	%rs202, %rs200, %rs201, %p32;
	add.s16 	%rs203, %rs202, %rs199;
	setp.gt.u16 	%p33, %rs175, 2;
	add.s16 	%rs204, %rs168, -2;
	sub.s16 	%rs205, 2, %rs168;
	selp.b16 	%rs206, %rs204, %rs205, %p33;
	add.s16 	%rs207, %rs206, %rs203;
	add.s16 	%rs208, %rs149, %rs207;
	setp.gt.u16 	%p34, %rs176, 3;
	add.s16 	%rs209, %rs167, -3;
	sub.s16 	%rs210, 3, %rs167;
	selp.b16 	%rs211, %rs209, %rs210, %p34;
	add.s16 	%rs212, %rs211, %rs208;
	setp.gt.u16 	%p35, %rs160, 1;
	add.s16 	%rs213, %rs153, -1;
	sub.s16 	%rs214, 1, %rs153;
	selp.b16 	%rs215, %rs213, %rs214, %p35;
	add.s16 	%rs216, %rs215, %rs212;
	setp.gt.u16 	%p36, %rs177, 3;
	add.s16 	%rs217, %rs166, -3;
	sub.s16 	%rs218, 3, %rs166;
	selp.b16 	%rs219, %rs217, %rs218, %p36;
	add.s16 	%rs220, %rs219, %rs216;
	setp.gt.u16 	%p37, %rs161, 2;
	add.s16 	%rs221, %rs152, -2;
	sub.s16 	%rs222, 2, %rs152;
	selp.b16 	%rs223, %rs221, %rs222, %p37;
	add.s16 	%rs224, %rs223, %rs220;
	setp.gt.u16 	%p38, %rs178, 3;
	add.s16 	%rs225, %rs165, -3;
	sub.s16 	%rs226, 3, %rs165;
	selp.b16 	%rs227, %rs225, %rs226, %p38;
	add.s16 	%rs228, %rs227, %rs224;
	setp.gt.u16 	%p39, %rs162, 3;
	add.s16 	%rs229, %rs151, -3;
	sub.s16 	%rs230, 3, %rs151;
	selp.b16 	%rs231, %rs229, %rs230, %p39;
	add.s16 	%rs232, %rs231, %rs228;
	setp.gt.u16 	%p40, %rs179, 3;
	add.s16 	%rs233, %rs164, -3;
	sub.s16 	%rs234, 3, %rs164;
	selp.b16 	%rs235, %rs233, %rs234, %p40;
	add.s16 	%rs304, %rs235, %rs232;
	and.b16  	%rs236, %rs304, 255;
	st.shared.u8 	[state_$_2], %rs304;
	setp.eq.s16 	%p41, %rs236, 0;
	ld.shared.u8 	%rs308, [stack];
	mov.u16 	%rs309, %rs308;
	@%p41 bra 	$L__BB0_43;
	ld.param.u32 	%r134, [_Z11idas_kernelPhPci_param_2];
	and.b32  	%r1, %r134, 255;
	mov.b16 	%rs307, 0;
	ld.shared.u8 	%rs305, [state_$_1];
	mov.u16 	%rs306, %rs308;
$L__BB0_34:
	and.b16  	%rs238, %rs306, 255;
	setp.eq.s16 	%p42, %rs238, 0;
	@%p42 bra 	$L__BB0_36;
	cvt.u32.u16 	%r68, %rs306;
	and.b32  	%r69, %r68, 255;
	add.s32 	%r70, %r69, -1;
	shr.u32 	%r71, %r70, 2;
	mov.u32 	%r72, stack;
	add.s32 	%r73, %r72, %r71;
	ld.shared.u8 	%rs239, [%r73+1];
	shl.b16 	%rs240, %rs306, 1;
	add.s16 	%rs241, %rs240, -2;
	and.b16  	%rs242, %rs241, 6;
	cvt.u32.u16 	%r74, %rs242;
	shr.u16 	%rs243, %rs239, %r74;
	and.b16  	%rs244, %rs243, 3;
	sub.s16 	%rs245, 3, %rs307;
	and.b16  	%rs246, %rs245, 255;
	setp.eq.s16 	%p43, %rs244, %rs246;
	@%p43 bra 	$L__BB0_39;
$L__BB0_36:
	cvt.u32.u16 	%r75, %rs305;
	and.b32  	%r2, %r75, 255;
	and.b16  	%rs247, %rs305, 255;
	mul.wide.u16 	%r76, %rs247, 4;
	mov.u32 	%r77, movable_table_shared;
	add.s32 	%r78, %r77, %r76;
	cvt.u32.u16 	%r79, %rs307;
	and.b32  	%r3, %r79, 255;
	add.s32 	%r80, %r78, %r3;
	ld.shared.u8 	%rs248, [%r80];
	setp.eq.s16 	%p44, %rs248, 0;
	@%p44 bra 	$L__BB0_39;
	mul.wide.u32 	%rd146, %r3, 4;
	mov.u64 	%rd147, pos_diff_table;
	add.s64 	%rd148, %rd147, %rd146;
	ld.const.u32 	%r83, [%rd148];
	add.s32 	%r4, %r83, %r2;
	shl.b32 	%r84, %r4, 2;
	mov.b64 	%rd149, 15;
	shl.b64 	%rd150, %rd149, %r84;
	and.b64  	%rd151, %rd150, %rd181;
	shr.u64 	%rd15, %rd151, %r84;
	cvt.u32.u16 	%r85, %rs304;
	and.b32  	%r86, %r85, 255;
	cvt.u32.u64 	%r87, %rd15;
	shl.b32 	%r88, %r87, 6;
	mov.u32 	%r89, h_diff_table_shared;
	add.s32 	%r90, %r89, %r88;
	add.s32 	%r91, %r90, %r84;
	add.s32 	%r92, %r91, %r3;
	ld.shared.s8 	%r93, [%r92];
	add.s32 	%r5, %r93, %r86;
	cvt.u32.u16 	%r94, %rs306;
	and.b32  	%r95, %r94, 255;
	add.s32 	%r96, %r95, %r5;
	add.s32 	%r97, %r96, 1;
	setp.gt.u32 	%p45, %r97, %r1;
	@%p45 bra 	$L__BB0_39;
	cvt.u16.u32 	%rs304, %r5;
	st.shared.u8 	[state_$_2], %rs304;
	mov.b64 	%rd152, 15;
	shl.b64 	%rd153, %rd152, %r76;
	not.b64 	%rd154, %rd153;
	and.b64  	%rd155, %rd181, %rd154;
	cvt.s64.s32 	%rd156, %rd15;
	shl.b64 	%rd157, %rd156, %r76;
	or.b64  	%rd181, %rd157, %rd155;
	st.shared.u64 	[state_$_0], %rd181;
	cvt.u16.u32 	%rs305, %r4;
	st.shared.u8 	[state_$_1], %r4;
	and.b16  	%rs251, %rs306, 252;
	shl.b16 	%rs252, %rs306, 1;
	and.b16  	%rs253, %rs252, 6;
	cvt.u32.u16 	%r99, %rs253;
	mov.b16 	%rs254, 3;
	shl.b16 	%rs255, %rs254, %r99;
	not.b16 	%rs256, %rs255;
	shr.u16 	%rs257, %rs251, 2;
	cvt.u32.u16 	%r100, %rs257;
	mov.u32 	%r101, stack;
	add.s32 	%r102, %r101, %r100;
	ld.shared.u8 	%rs258, [%r102+1];
	and.b16  	%rs259, %rs258, %rs256;
	shl.b16 	%rs260, %rs307, %r99;
	or.b16  	%rs261, %rs260, %rs259;
	st.shared.u8 	[%r102+1], %rs261;
	add.s16 	%rs306, %rs306, 1;
	st.shared.u8 	[stack], %rs306;
	mov.b16 	%rs307, 0;
	bra.uni 	$L__BB0_42;
$L__BB0_39:
	add.s16 	%rs307, %rs307, 1;
	and.b16  	%rs262, %rs307, 255;
	setp.ne.s16 	%p46, %rs262, 4;
	@%p46 bra 	$L__BB0_42;
$L__BB0_40:
	and.b16  	%rs265, %rs306, 255;
	setp.eq.s16 	%p47, %rs265, 0;
	mov.b16 	%rs309, 255;
	mov.b16 	%rs308, 0;
	@%p47 bra 	$L__BB0_43;
	add.s16 	%rs306, %rs306, -1;
	and.b16  	%rs266, %rs306, 252;
	st.shared.u8 	[stack], %rs306;
	mov.u32 	%r103, stack;
	shr.u16 	%rs267, %rs266, 2;
	cvt.u32.u16 	%r104, %rs267;
	add.s32 	%r105, %r103, %r104;
	ld.shared.u8 	%rs268, [%r105+1];
	shl.b16 	%rs269, %rs306, 1;
	and.b16  	%rs270, %rs269, 6;
	cvt.u32.u16 	%r106, %rs270;
	shr.u16 	%rs271, %rs268, %r106;
	and.b16  	%rs272, %rs271, 3;
	xor.b16  	%rs273, %rs272, 3;
	cvt.u32.u16 	%r107, %rs305;
	and.b32  	%r108, %r107, 255;
	shl.b16 	%rs274, %rs271, 2;
	cvt.u64.u16 	%rd158, %rs274;
	not.b64 	%rd159, %rd158;
	and.b64  	%rd160, %rd159, 12;
	mov.u64 	%rd161, pos_diff_table;
	add.s64 	%rd162, %rd161, %rd160;
	ld.const.u32 	%r109, [%rd162];
	add.s32 	%r110, %r109, %r108;
	shl.b32 	%r111, %r110, 2;
	mov.b64 	%rd163, 15;
	shl.b64 	%rd164, %rd163, %r111;
	and.b64  	%rd165, %rd164, %rd181;
	shr.u64 	%rd166, %rd165, %r111;
	cvt.u32.u64 	%r112, %rd166;
	shl.b32 	%r113, %r112, 6;
	mov.u32 	%r114, h_diff_table_shared;
	add.s32 	%r115, %r114, %r113;
	add.s32 	%r116, %r115, %r111;
	cvt.u32.u16 	%r117, %rs273;
	add.s32 	%r118, %r116, %r117;
	ld.shared.u8 	%rs275, [%r118];
	add.s16 	%rs304, %rs304, %rs275;
	st.shared.u8 	[state_$_2], %rs304;
	and.b16  	%rs276, %rs305, 255;
	mul.wide.u16 	%r119, %rs276, 4;
	shl.b64 	%rd167, %rd163, %r119;
	not.b64 	%rd168, %rd167;
	and.b64  	%rd169, %rd181, %rd168;
	cvt.s64.s32 	%rd170, %rd166;
	shl.b64 	%rd171, %rd170, %r119;
	or.b64  	%rd181, %rd171, %rd169;
	st.shared.u64 	[state_$_0], %rd181;
	cvt.u16.u32 	%rs305, %r110;
	st.shared.u8 	[state_$_1], %r110;
	add.s16 	%rs307, %rs272, 1;
	setp.eq.s16 	%p48, %rs307, 4;
	@%p48 bra 	$L__BB0_40;
$L__BB0_42:
	and.b16  	%rs277, %rs304, 255;
	setp.ne.s16 	%p49, %rs277, 0;
	mov.u16 	%rs308, %rs306;
	mov.u16 	%rs309, %rs306;
	@%p49 bra 	$L__BB0_34;
$L__BB0_43:
	ld.param.u64 	%rd178, [_Z11idas_kernelPhPci_param_1];
	mov.u32 	%r120, %ctaid.x;
	mov.u32 	%r121, %ntid.x;
	mov.u32 	%r122, %tid.x;
	mad.lo.s32 	%r123, %r120, %r121, %r122;
	mul.lo.s32 	%r6, %r123, 252;
	cvt.s64.s32 	%rd172, %r6;
	cvta.to.global.u64 	%rd20, %rd178;
	add.s64 	%rd173, %rd20, %rd172;
	st.global.u8 	[%rd173], %rs309;
	and.b16  	%rs278, %rs308, 255;
	setp.eq.s16 	%p50, %rs278, 0;
	@%p50 bra 	$L__BB0_50;
	and.b16  	%rs41, %rs308, 3;
	setp.lt.u16 	%p51, %rs278, 4;
	mov.b32 	%r138, 0;
	@%p51 bra 	$L__BB0_47;
	and.b16  	%rs42, %rs308, 252;
	add.s64 	%rd21, %rd20, 1;
	mov.u32 	%r127, stack;
	add.s32 	%r136, %r127, 1;
	add.s32 	%r135, %r6, 1;
	mov.b16 	%rs310, 0;
	mov.b32 	%r138, 0;
$L__BB0_46:
	cvt.s64.s32 	%rd174, %r135;
	add.s64 	%rd175, %rd21, %rd174;
	ld.shared.u8 	%rs281, [%r136];
	and.b16  	%rs282, %rs281, 3;
	st.global.u8 	[%rd175+-1], %rs282;
	shr.u16 	%rs283, %rs281, 2;
	and.b16  	%rs284, %rs283, 3;
	st.global.u8 	[%rd175], %rs284;
	shr.u16 	%rs285, %rs281, 4;
	and.b16  	%rs286, %rs285, 3;
	st.global.u8 	[%rd175+1], %rs286;
	shr.u16 	%rs287, %rs281, 6;
	st.global.u8 	[%rd175+2], %rs287;
	add.s32 	%r138, %r138, 4;
	add.s16 	%rs310, %rs310, 4;
	and.b16  	%rs288, %rs310, 255;
	setp.ne.s16 	%p52, %rs288, %rs42;
	add.s32 	%r136, %r136, 1;
	add.s32 	%r135, %r135, 4;
	@%p52 bra 	$L__BB0_46;
$L__BB0_47:
	setp.eq.s16 	%p53, %rs41, 0;
	@%p53 bra 	$L__BB0_50;
	add.s32 	%r128, %r138, %r6;
	add.s32 	%r139, %r128, 1;
	mov.b16 	%rs311, 0;
	mov.u32 	%r131, stack;
$L__BB0_49:
	.pragma "nounroll";
	cvt.s64.s32 	%rd176, %r139;
	add.s64 	%rd177, %rd20, %rd176;
	shr.u32 	%r129, %r138, 2;
	and.b32  	%r130, %r129, 63;
	add.s32 	%r132, %r131, %r130;
	ld.shared.u8 	%rs290, [%r132+1];
	cvt.u16.u32 	%rs291, %r138;
	shl.b16 	%rs292, %rs291, 1;
	and.b16  	%rs293, %rs292, 6;
	cvt.u32.u16 	%r133, %rs293;
	shr.u16 	%rs294, %rs290, %r133;
	and.b16  	%rs295, %rs294, 3;
	st.global.u8 	[%rd177], %rs295;
	add.s32 	%r138, %r138, 1;
	add.s16 	%rs311, %rs311, 1;
	and.b16  	%rs296, %rs311, 255;
	setp.ne.s16 	%p54, %rs296, %rs41;
	add.s32 	%r139, %r139, 1;
	@%p54 bra 	$L__BB0_49;
$L__BB0_50:
	ret;

}


// ===== COMPILED SASS (sm_100) =====

	.target	sm_100

	.elftype	@"ET_EXEC"


//--------------------- .note.nv.tkinfo           --------------------------
	.section	.note.nv.tkinfo,"",@"SHT_NOTE"
	.sectionflags	@"SHF_NOTE_NV_TKINFO"
	.tkinfo
        /*0018*/ 	.word	0x00000002
        /*0030*/ 	.string	""
        /*0030*/ 	.string	"ptxas"
        /*0030*/ 	.string	"Cuda compilation tools, release 13.0, V13.0.88"
        /*0030*/ 	.string	"Build cuda_13.0.r13.0/compiler.36424714_0"
        /*0030*/ 	.string	"-arch sm_100 -m 64 "



//--------------------- .note.nv.cuinfo           --------------------------
	.section	.note.nv.cuinfo,"",@"SHT_NOTE"
	.sectionflags	@"SHF_NOTE_NV_CUINFO"
        /*0018*/ 	.short	0x0002
        /*001a*/ 	.short	0x0064
        /*001c*/ 	.short	0x0082
	.zero		2


//--------------------- .nv.info                  --------------------------
	.section	.nv.info,"",@"SHT_CUDA_INFO"
	.align	4


	//----- nvinfo : EIATTR_REGCOUNT
	.align		4
        /*0000*/ 	.byte	0x04, 0x2f
        /*0002*/ 	.short	(.L_6 - .L_5)
	.align		4
.L_5:
        /*0004*/ 	.word	index@(_Z11idas_kernelPhPci)
        /*0008*/ 	.word	0x00000020


	//----- nvinfo : EIATTR_FRAME_SIZE
	.align		4
.L_6:
        /*000c*/ 	.byte	0x04, 0x11
        /*000e*/ 	.short	(.L_8 - .L_7)
	.align		4
.L_7:
        /*0010*/ 	.word	index@(_Z11idas_kernelPhPci)
        /*0014*/ 	.word	0x00000020


	//----- nvinfo : EIATTR_MIN_STACK_SIZE
	.align		4
.L_8:
        /*0018*/ 	.byte	0x04, 0x12
        /*001a*/ 	.short	(.L_10 - .L_9)
	.align		4
.L_9:
        /*001c*/ 	.word	index@(_Z11idas_kernelPhPci)
        /*0020*/ 	.word	0x00000020
.L_10:


//--------------------- .nv.compat                --------------------------
	.section	.nv.compat,"",@"SHT_CUDA_COMPAT_INFO"
	.align	4
        /*0000*/ 	.byte	0x02, 0x09, 0x00, 0x00, 0x02, 0x02, 0x01, 0x00, 0x02, 0x05, 0x05, 0x00, 0x03, 0x07, 0x01, 0x01
        /*0010*/ 	.byte	0x02, 0x03, 0x00, 0x00, 0x02, 0x06, 0x01, 0x00, 0x04, 0x0b, 0x08, 0x00, 0x09, 0x00, 0x00, 0x00
        /*0020*/ 	.byte	0x00, 0x00, 0x00, 0x00


//--------------------- .nv.info._Z11idas_kernelPhPci --------------------------
	.section	.nv.info._Z11idas_kernelPhPci,"",@"SHT_CUDA_INFO"
	.sectionflags	@""
	.align	4


	//----- nvinfo : EIATTR_CUDA_API_VERSION
	.align		4
        /*0000*/ 	.byte	0x04, 0x37
        /*0002*/ 	.short	(.L_12 - .L_11)
.L_11:
        /*0004*/ 	.word	0x00000082


	//----- nvinfo : EIATTR_KPARAM_INFO
	.align		4
.L_12:
        /*0008*/ 	.byte	0x04, 0x17
        /*000a*/ 	.short	(.L_14 - .L_13)
.L_13:
        /*000c*/ 	.word	0x00000000
        /*0010*/ 	.short	0x0002
        /*0012*/ 	.short	0x0010
        /*0014*/ 	.byte	0x00, 0xf0, 0x11, 0x00


	//----- nvinfo : EIATTR_KPARAM_INFO
	.align		4
.L_14:
        /*0018*/ 	.byte	0x04, 0x17
        /*001a*/ 	.short	(.L_16 - .L_15)
.L_15:
        /*001c*/ 	.word	0x00000000
        /*0020*/ 	.short	0x0001
        /*0022*/ 	.short	0x0008
        /*0024*/ 	.byte	0x00, 0xf5, 0x21, 0x00


	//----- nvinfo : EIATTR_KPARAM_INFO
	.align		4
.L_16:
        /*0028*/ 	.byte	0x04, 0x17
        /*002a*/ 	.short	(.L_18 - .L_17)
.L_17:
        /*002c*/ 	.word	0x00000000
        /*0030*/ 	.short	0x0000
        /*0032*/ 	.short	0x0000
        /*0034*/ 	.byte	0x00, 0xf5, 0x21, 0x00


	//----- nvinfo : EIATTR_SPARSE_MMA_MASK
	.align		4
.L_18:
        /*0038*/ 	.byte	0x03, 0x50
        /*003a*/ 	.short	0x0000


	//----- nvinfo : EIATTR_MAXREG_COUNT
	.align		4
        /*003c*/ 	.byte	0x03, 0x1b
        /*003e*/ 	.short	0x00ff


	//----- nvinfo : EIATTR_NUM_BARRIERS
	.align		4
        /*0040*/ 	.byte	0x02, 0x4c
        /*0042*/ 	.byte	0x01
	.zero		1


	//----- nvinfo : EIATTR_MERCURY_ISA_VERSION
	.align		4
        /*0044*/ 	.byte	0x03, 0x5f
        /*0046*/ 	.short	0x0101


	//----- nvinfo : EIATTR_VRC_CTA_INIT_COUNT
	.align		4
        /*0048*/ 	.byte	0x02, 0x4a
	.zero		1
	.zero		1


	//----- nvinfo : EIATTR_EXIT_INSTR_OFFSETS
	.align		4
        /*004c*/ 	.byte	0x04, 0x1c
        /*004e*/ 	.short	(.L_20 - .L_19)


	//   ....[0]....
.L_19:
        /*0050*/ 	.word	0x00002510


	//   ....[1]....
        /*0054*/ 	.word	0x00002760


	//   ....[2]....
        /*0058*/ 	.word	0x000028f0


	//----- nvinfo : EIATTR_CRS_STACK_SIZE
	.align		4
.L_20:
        /*005c*/ 	.byte	0x04, 0x1e
        /*005e*/ 	.short	(.L_22 - .L_21)
.L_21:
        /*0060*/ 	.word	0x00000000


	//----- nvinfo : EIATTR_CBANK_PARAM_SIZE
	.align		4
.L_22:
        /*0064*/ 	.byte	0x03, 0x19
        /*0066*/ 	.short	0x0014


	//----- nvinfo : EIATTR_PARAM_CBANK
	.align		4
        /*0068*/ 	.byte	0x04, 0x0a
        /*006a*/ 	.short	(.L_24 - .L_23)
	.align		4
.L_23:
        /*006c*/ 	.word	index@(.nv.constant0._Z11idas_kernelPhPci)
        /*0070*/ 	.short	0x0380
        /*0072*/ 	.short	0x0014


	//----- nvinfo : EIATTR_SW_WAR
	.align		4
.L_24:
        /*0074*/ 	.byte	0x04, 0x36
        /*0076*/ 	.short	(.L_26 - .L_25)
.L_25:
        /*0078*/ 	.word	0x00000008
.L_26:


//--------------------- .nv.callgraph             --------------------------
	.section	.nv.callgraph,"",@"SHT_CUDA_CALLGRAPH"
	.align	4
	.sectionentsize	8
	.align		4
        /*0000*/ 	.word	0x00000000
	.align		4
        /*0004*/ 	.word	0xffffffff
	.align		4
        /*0008*/ 	.word	0x00000000
	.align		4
        /*000c*/ 	.word	0xfffffffe
	.align		4
        /*0010*/ 	.word	0x00000000
	.align		4
        /*0014*/ 	.word	0xfffffffd
	.align		4
        /*0018*/ 	.word	0x00000000
	.align		4
        /*001c*/ 	.word	0xfffffffc


//--------------------- .nv.constant4             --------------------------
	.section	.nv.constant4,"a",@progbits
	.align	8
	.align		8
.nv.constant4:
        /*0000*/ 	.dword	h_diff_table
	.align		8
        /*0008*/ 	.dword	assert_direction2
	.align		8
        /*0010*/ 	.dword	movable_table
	.align		8
        /*0018*/ 	.dword	assert_direction


//--------------------- .nv.constant3             --------------------------
	.section	.nv.constant3,"a",@progbits
	.align	4
.nv.constant3:
	.type		pos_diff_table,@object
	.size		pos_diff_table,(.L_4 - pos_diff_table)
pos_diff_table:
        /*0000*/ 	.byte	0xfc, 0xff, 0xff, 0xff, 0x01, 0x00, 0x00, 0x00, 0xff, 0xff, 0xff, 0xff, 0x04, 0x00, 0x00, 0x00
.L_4:


//--------------------- .text._Z11idas_kernelPhPci --------------------------
	.section	.text._Z11idas_kernelPhPci,"ax",@progbits
	.align	128
        .global         _Z11idas_kernelPhPci
        .type           _Z11idas_kernelPhPci,@function
        .size           _Z11idas_kernelPhPci,(.L_x_13 - _Z11idas_kernelPhPci)
        .other          _Z11idas_kernelPhPci,@"STO_CUDA_ENTRY STV_DEFAULT"
_Z11idas_kernelPhPci:
.text._Z11idas_kernelPhPci:
[----:B------:R-:W0:Y:S01]  /*0000*/  LDC R1, c[0x0][0x37c] ;  /* 0x0000df00ff017b82 */ /* 0x000e220000000800 */
[----:B------:R-:W1:Y:S01]  /*0010*/  S2R R17, SR_TID.X ;  /* 0x0000000000117919 */ /* 0x000e620000002100 */
[----:B------:R-:W2:Y:S01]  /*0020*/  LDCU.64 UR4, c[0x4][URZ] ;  /* 0x01000000ff0477ac */ /* 0x000ea20008000a00 */
[----:B0-----:R-:W-:Y:S01]  /*0030*/  VIADD R1, R1, 0xffffffe0 ;  /* 0xffffffe001017836 */ /* 0x001fe20000000000 */
[----:B------:R-:W0:Y:S01]  /*0040*/  LDCU.64 UR6, c[0x4][0x10] ;  /* 0x01000200ff0677ac */ /* 0x000e220008000a00 */
[----:B------:R-:W3:Y:S03]  /*0050*/  LDCU.64 UR8, c[0x0][0x358] ;  /* 0x00006b00ff0877ac */ /* 0x000ee60008000a00 */
[----:B------:R-:W-:Y:S01]  /*0060*/  S2UR UR10, SR_CTAID.X ;  /* 0x00000000000a79c3 */ /* 0x000fe20000002500 */
[----:B------:R-:W4:Y:S01]  /*0070*/  LDCU.64 UR12, c[0x0][0x380] ;  /* 0x00007000ff0c77ac */ /* 0x000f220008000a00 */
[----:B-1----:R-:W-:-:S02]  /*0080*/  LOP3.LUT R8, R17, 0x3, RZ, 0xc0, !PT ;  /* 0x0000000311087812 */ /* 0x002fc400078ec0ff */
[----:B------:R-:W-:-:S04]  /*0090*/  LOP3.LUT R9, R17, 0x3fc, RZ, 0xc0, !PT ;  /* 0x000003fc11097812 */ /* 0x000fc800078ec0ff */
[----:B--2---:R-:W-:-:S04]  /*00a0*/  IADD3 R2, P0, P1, R8, UR4, R9 ;  /* 0x0000000408027c10 */ /* 0x004fc8000f91e009 */
[----:B------:R-:W-:Y:S02]  /*00b0*/  IADD3.X R3, PT, PT, RZ, UR5, RZ, P0, P1 ;  /* 0x00000005ff037c10 */ /* 0x000fe400087e24ff */
[----:B0-----:R-:W-:-:S03]  /*00c0*/  IADD3 R4, P0, P1, R9, UR6, R8 ;  /* 0x0000000609047c10 */ /* 0x001fc6000f91e008 */
[----:B---3--:R-:W2:Y:S01]  /*00d0*/  LDG.E.U8 R13, desc[UR8][R2.64] ;  /* 0x00000008020d7981 */ /* 0x008ea2000c1e1100 */
[----:B------:R-:W-:-:S03]  /*00e0*/  IADD3.X R5, PT, PT, RZ, UR7, RZ, P0, P1 ;  /* 0x00000007ff057c10 */ /* 0x000fc600087e24ff */
[----:B------:R-:W3:Y:S04]  /*00f0*/  LDG.E.U8 R14, desc[UR8][R2.64+0x100] ;  /* 0x00010008020e7981 */ /* 0x000ee8000c1e1100 */
[----:B------:R-:W5:Y:S04]  /*0100*/  LDG.E.U8 R16, desc[UR8][R2.64+0x200] ;  /* 0x0002000802107981 */ /* 0x000f68000c1e1100 */
        /* <DEDUP_REMOVED lines=10> */
[----:B------:R0:W5:Y:S04]  /*01b0*/  LDG.E.U8 R26, desc[UR8][R2.64+0x680] ;  /* 0x00068008021a7981 */ /* 0x000168000c1e1100 */
[----:B------:R-:W5:Y:S04]  /*01c0*/  LDG.E.U8 R15, desc[UR8][R4.64] ;  /* 0x00000008040f7981 */ /* 0x000f68000c1e1100 */
[----:B------:R-:W5:Y:S01]  /*01d0*/  LDG.E.U8 R23, desc[UR8][R4.64+0x20] ;  /* 0x0000200804177981 */ /* 0x000f62000c1e1100 */
[----:B------:R-:W1:Y:S01]  /*01e0*/  S2UR UR7, SR_CgaCtaId ;  /* 0x00000000000779c3 */ /* 0x000e620000008800 */
[----:B------:R-:W-:-:S02]  /*01f0*/  UMOV UR4, 0x400 ;  /* 0x0000040000047882 */ /* 0x000fc40000000000 */
[----:B------:R-:W-:Y:S02]  /*0200*/  UIADD3 UR5, UPT, UPT, UR4, 0x4a, URZ ;  /* 0x0000004a04057890 */ /* 0x000fe4000fffe0ff */
[----:B------:R-:W-:-:S03]  /*0210*/  UIADD3 UR6, UPT, UPT, UR4, 0x44a, URZ ;  /* 0x0000044a04067890 */ /* 0x000fc6000fffe0ff */
[----:B------:R-:W4:Y:S01]  /*0220*/  LDC R28, c[0x0][0x360] ;  /* 0x0000d800ff1c7b82 */ /* 0x000f220000000800 */
[----:B-1----:R-:W-:Y:S02]  /*0230*/  ULEA UR5, UR7, UR5, 0x18 ;  /* 0x0000000507057291 */ /* 0x002fe4000f8ec0ff */
[----:B------:R-:W-:-:S04]  /*0240*/  ULEA UR6, UR7, UR6, 0x18 ;  /* 0x0000000607067291 */ /* 0x000fc8000f8ec0ff */
[----:B0-----:R-:W-:Y:S01]  /*0250*/  IADD3 R3, PT, PT, R8, UR5, R9 ;  /* 0x0000000508037c10 */ /* 0x001fe2000fffe009 */
[----:B----4-:R-:W-:Y:S01]  /*0260*/  IMAD R2, R28, UR10, R17 ;  /* 0x0000000a1c027c24 */ /* 0x010fe2000f8e0211 */
[----:B------:R-:W-:-:S03]  /*0270*/  IADD3 R17, PT, PT, R9, UR6, R8 ;  /* 0x0000000609117c10 */ /* 0x000fc6000fffe008 */
[----:B------:R-:W-:-:S05]  /*0280*/  IMAD R2, R2, 0xfc, RZ ;  /* 0x000000fc02027824 */ /* 0x000fca00078e02ff */
[----:B------:R-:W-:-:S04]  /*0290*/  IADD3 R8, P0, PT, R2, UR12, RZ ;  /* 0x0000000c02087c10 */ /* 0x000fc8000ff1e0ff */
[----:B------:R-:W-:Y:S01]  /*02a0*/  LEA.HI.X.SX32 R9, R2, UR13, 0x1, P0 ;  /* 0x0000000d02097c11 */ /* 0x000fe200080f0eff */
[----:B--2---:R0:W-:Y:S04]  /*02b0*/  STS.U8 [R3], R13 ;  /* 0x0000000d03007388 */ /* 0x0041e80000000000 */
[----:B---3--:R1:W-:Y:S04]  /*02c0*/  STS.U8 [R3+0x100], R14 ;  /* 0x0001000e03007388 */ /* 0x0083e80000000000 */
[----:B-----5:R-:W-:Y:S04]  /*02d0*/  STS.U8 [R3+0x200], R16 ;  /* 0x0002001003007388 */ /* 0x020fe80000000000 */
[----:B------:R-:W-:Y:S04]  /*02e0*/  STS.U8 [R3+0x300], R18 ;  /* 0x0003001203007388 */ /* 0x000fe80000000000 */
[----:B------:R-:W-:Y:S04]  /*02f0*/  STS.U8 [R3+0x80], R20 ;  /* 0x0000801403007388 */ /* 0x000fe80000000000 */
[----:B------:R-:W-:Y:S04]  /*0300*/  STS.U8 [R3+0x180], R22 ;  /* 0x0001801603007388 */ /* 0x000fe80000000000 */
[----:B------:R-:W-:Y:S04]  /*0310*/  STS.U8 [R3+0x280], R24 ;  /* 0x0002801803007388 */ /* 0x000fe80000000000 */
[----:B------:R-:W-:Y:S04]  /*0320*/  STS.U8 [R3+0x380], R0 ;  /* 0x0003800003007388 */ /* 0x000fe80000000000 */
[----:B------:R-:W-:Y:S04]  /*0330*/  STS.U8 [R3+0x400], R12 ;  /* 0x0004000c03007388 */ /* 0x000fe80000000000 */
[----:B------:R-:W-:Y:S04]  /*0340*/  STS.U8 [R3+0x480], R11 ;  /* 0x0004800b03007388 */ /* 0x000fe80000000000 */
[----:B------:R2:W-:Y:S04]  /*0350*/  STS.U8 [R3+0x500], R10 ;  /* 0x0005000a03007388 */ /* 0x0005e80000000000 */
[----:B------:R-:W-:Y:S04]  /*0360*/  STS.U8 [R3+0x580], R7 ;  /* 0x0005800703007388 */ /* 0x000fe80000000000 */
[----:B------:R-:W-:Y:S04]  /*0370*/  STS.U8 [R3+0x600], R6 ;  /* 0x0006000603007388 */ /* 0x000fe80000000000 */
[----:B------:R-:W-:Y:S04]  /*0380*/  STS.U8 [R3+0x680], R26 ;  /* 0x0006801a03007388 */ /* 0x000fe80000000000 */
[----:B------:R-:W-:Y:S04]  /*0390*/  STS.U8 [R17], R15 ;  /* 0x0000000f11007388 */ /* 0x000fe80000000000 */
[----:B------:R3:W-:Y:S01]  /*03a0*/  STS.U8 [R17+0x20], R23 ;  /* 0x0000201711007388 */ /* 0x0007e20000000000 */
[----:B------:R-:W-:Y:S06]  /*03b0*/  BAR.SYNC.DEFER_BLOCKING 0x0 ;  /* 0x0000000000007b1d */ /* 0x000fec0000010000 */
[----:B------:R-:W4:Y:S04]  /*03c0*/  LDG.E.U8 R29, desc[UR8][R8.64+0x1] ;  /* 0x00000108081d7981 */ /* 0x000f28000c1e1100 */
[----:B------:R-:W5:Y:S04]  /*03d0*/  LDG.E.U8 R4, desc[UR8][R8.64+0x2] ;  /* 0x0000020808047981 */ /* 0x000f68000c1e1100 */
[----:B------:R-:W5:Y:S04]  /*03e0*/  LDG.E.U8 R28, desc[UR8][R8.64] ;  /* 0x00000008081c7981 */ /* 0x000f68000c1e1100 */
[----:B------:R-:W5:Y:S04]  /*03f0*/  LDG.E.U8 R5, desc[UR8][R8.64+0x4] ;  /* 0x0000040808057981 */ /* 0x000f68000c1e1100 */
[----:B0-----:R-:W5:Y:S04]  /*0400*/  LDG.E.U8 R13, desc[UR8][R8.64+0x3] ;  /* 0x00000308080d7981 */ /* 0x001f68000c1e1100 */
[----:B------:R-:W5:Y:S04]  /*0410*/  LDG.E.U8 R21, desc[UR8][R8.64+0x9] ;  /* 0x0000090808157981 */ /* 0x000f68000c1e1100 */
[----:B-1----:R-:W5:Y:S04]  /*0420*/  LDG.E.U8 R14, desc[UR8][R8.64+0x5] ;  /* 0x00000508080e7981 */ /* 0x002f68000c1e1100 */
[----:B--2---:R-:W2:Y:S04]  /*0430*/  LDG.E.U8 R10, desc[UR8][R8.64+0x6] ;  /* 0x00000608080a7981 */ /* 0x004ea8000c1e1100 */
[----:B------:R-:W2:Y:S04]  /*0440*/  LDG.E.U8 R19, desc[UR8][R8.64+0x8] ;  /* 0x0000080808137981 */ /* 0x000ea8000c1e1100 */
[----:B------:R-:W2:Y:S04]  /*0450*/  LDG.E.U8 R18, desc[UR8][R8.64+0x7] ;  /* 0x0000070808127981 */ /* 0x000ea8000c1e1100 */
[----:B------:R-:W2:Y:S04]  /*0460*/  LDG.E.U8 R20, desc[UR8][R8.64+0xa] ;  /* 0x00000a0808147981 */ /* 0x000ea8000c1e1100 */
[----:B------:R-:W2:Y:S04]  /*0470*/  LDG.E.U8 R16, desc[UR8][R8.64+0xb] ;  /* 0x00000b0808107981 */ /* 0x000ea8000c1e1100 */
[----:B------:R-:W2:Y:S04]  /*0480*/  LDG.E.U8 R11, desc[UR8][R8.64+0xd] ;  /* 0x00000d08080b7981 */ /* 0x000ea8000c1e1100 */
[----:B---3--:R-:W3:Y:S04]  /*0490*/  LDG.E.U8 R17, desc[UR8][R8.64+0xc] ;  /* 0x00000c0808117981 */ /* 0x008ee8000c1e1100 */
[----:B------:R-:W3:Y:S04]  /*04a0*/  LDG.E.U8 R15, desc[UR8][R8.64+0xe] ;  /* 0x00000e08080f7981 */ /* 0x000ee8000c1e1100 */
[----:B------:R0:W3:Y:S01]  /*04b0*/  LDG.E.U8 R12, desc[UR8][R8.64+0xf] ;  /* 0x00000f08080c7981 */ /* 0x0000e2000c1e1100 */
[----:B------:R-:W-:-:S09]  /*04c0*/  ULEA UR4, UR7, UR4, 0x18 ;  /* 0x0000000407047291 */ /* 0x000fd2000f8ec0ff */
[----:B------:R-:W1:Y:S02]  /*04d0*/  LDS.64 R6, [UR4+0x40] ;  /* 0x00004004ff067984 */ /* 0x000e640008000a00 */
[----:B-1----:R-:W-:Y:S01]  /*04e0*/  LOP3.LUT R25, R6, 0xfff00000, RZ, 0xc0, !PT ;  /* 0xfff0000006197812 */ /* 0x002fe200078ec0ff */
[----:B----4-:R-:W-:Y:S02]  /*04f0*/  IMAD.SHL.U32 R2, R29, 0x10, RZ ;  /* 0x000000101d027824 */ /* 0x010fe400078e00ff */
[----:B-----5:R-:W-:-:S03]  /*0500*/  IMAD.SHL.U32 R6, R4, 0x100, RZ ;  /* 0x0000010004067824 */ /* 0x020fc600078e00ff */
[----:B------:R-:W-:Y:S02]  /*0510*/  LOP3.LUT R25, R25, 0xf0, R2, 0xf8, !PT ;  /* 0x000000f019197812 */ /* 0x000fe400078ef802 */
[----:B------:R-:W-:Y:S02]  /*0520*/  LOP3.LUT R0, R28, 0xf, RZ, 0xc0, !PT ;  /* 0x0000000f1c007812 */ /* 0x000fe400078ec0ff */
[----:B0-----:R-:W-:Y:S01]  /*0530*/  LOP3.LUT R9, R25, 0xf00, R6, 0xf8, !PT ;  /* 0x00000f0019097812 */ /* 0x001fe200078ef806 */
[----:B------:R-:W-:-:S04]  /*0540*/  IMAD.WIDE.U32 R2, R5, 0x10000, RZ ;  /* 0x0001000005027825 */ /* 0x000fc800078e00ff */
[----:B------:R-:W-:Y:S01]  /*0550*/  IMAD.SHL.U32 R23, R13, 0x1000, RZ ;  /* 0x000010000d177824 */ /* 0x000fe200078e00ff */
[----:B------:R-:W-:Y:S01]  /*0560*/  LOP3.LUT R22, R9, 0xf, R28, 0xf8, !PT ;  /* 0x0000000f09167812 */ /* 0x000fe200078ef81c */
[----:B------:R-:W-:Y:S02]  /*0570*/  IMAD.IADD R24, R1, 0x1, R0 ;  /* 0x0000000101187824 */ /* 0x000fe400078e0200 */
[----:B------:R-:W-:Y:S01]  /*0580*/  IMAD.MOV.U32 R0, RZ, RZ, 0x1 ;  /* 0x00000001ff007424 */ /* 0x000fe200078e00ff */
[----:B------:R-:W-:-:S04]  /*0590*/  LOP3.LUT R23, R2, 0xf000, R23, 0xf8, !PT ;  /* 0x0000f00002177812 */ /* 0x000fc800078ef817 */
[----:B------:R-:W-:Y:S02]  /*05a0*/  LOP3.LUT R22, R23, R22, RZ, 0xfc, !PT ;  /* 0x0000001617167212 */ /* 0x000fe400078efcff */
[----:B------:R-:W-:Y:S02]  /*05b0*/  PRMT R23, R0, 0x7610, R23 ;  /* 0x0000761000177816 */ /* 0x000fe40000000017 */
[----:B------:R-:W-:Y:S02]  /*05c0*/  LOP3.LUT R0, R4, 0xf, RZ, 0xc0, !PT ;  /* 0x0000000f04007812 */ /* 0x000fe400078ec0ff */
[----:B------:R-:W-:Y:S02]  /*05d0*/  LOP3.LUT R9, R3, R7, RZ, 0xfc, !PT ;  /* 0x0000000703097212 */ /* 0x000fe400078efcff */
[----:B------:R-:W-:Y:S02]  /*05e0*/  LOP3.LUT R2, R29, 0xf, RZ, 0xc0, !PT ;  /* 0x0000000f1d027812 */ /* 0x000fe400078ec0ff */
[----:B------:R-:W-:Y:S01]  /*05f0*/  LOP3.LUT R3, R3, 0xffffff00, R7, 0xc8, !PT ;  /* 0xffffff0003037812 */ /* 0x000fe200078ec807 */
[----:B------:R-:W-:Y:S01]  /*0600*/  IMAD.IADD R7, R1, 0x1, R0 ;  /* 0x0000000101077824 */ /* 0x000fe200078e0200 */
[----:B------:R-:W-:Y:S01]  /*0610*/  SHF.R.U64 R0, R22, 0xc, R9 ;  /* 0x0000000c16007819 */ /* 0x000fe20000001209 */
[----:B------:R-:W-:-:S02]  /*0620*/  IMAD.MOV.U32 R6, RZ, RZ, 0x2 ;  /* 0x00000002ff067424 */ /* 0x000fc400078e00ff */
[C---:B------:R-:W-:Y:S01]  /*0630*/  IMAD.IADD R26, R1.reuse, 0x1, R2 ;  /* 0x00000001011a7824 */ /* 0x040fe200078e0202 */
[----:B------:R-:W-:Y:S01]  /*0640*/  SHF.R.U64 R2, R22, 0x10, R9 ;  /* 0x0000001016027819 */ /* 0x000fe20000001209 */
[----:B------:R-:W-:Y:S01]  /*0650*/  STL.U8 [R24], RZ ;  /* 0x000000ff18007387 */ /* 0x000fe20000100000 */
[----:B------:R-:W-:Y:S02]  /*0660*/  LOP3.LUT R0, R0, 0xf, RZ, 0xc0, !PT ;  /* 0x0000000f00007812 */ /* 0x000fe400078ec0ff */
[----:B------:R-:W-:Y:S01]  /*0670*/  LOP3.LUT R2, R2, 0xf, RZ, 0xc0, !PT ;  /* 0x0000000f02027812 */ /* 0x000fe200078ec0ff */
[----:B------:R0:W-:Y:S02]  /*0680*/  STL.U8 [R24+0x10], RZ ;  /* 0x000010ff18007387 */ /* 0x0001e40000100000 */
[----:B------:R-:W-:Y:S01]  /*0690*/  IMAD.IADD R8, R1, 0x1, R0 ;  /* 0x0000000101087824 */ /* 0x000fe200078e0200 */
[----:B------:R-:W-:Y:S02]  /*06a0*/  LOP3.LUT R0, R14, 0xf, RZ, 0xc0, !PT ;  /* 0x0000000f0e007812 */ /* 0x000fe400078ec0ff */
[----:B0-----:R-:W-:Y:S01]  /*06b0*/  PRMT R24, R6, 0x7610, R24 ;  /* 0x0000761006187816 */ /* 0x001fe20000000018 */
[----:B------:R-:W-:-:S02]  /*06c0*/  IMAD.SHL.U32 R6, R21, 0x10, RZ ;  /* 0x0000001015067824 */ /* 0x000fc400078e00ff */
[----:B------:R-:W-:Y:S01]  /*06d0*/  IMAD.IADD R9, R1, 0x1, R2 ;  /* 0x0000000101097824 */ /* 0x000fe200078e0202 */
[----:B--2---:R-:W-:Y:S02]  /*06e0*/  LOP3.LUT R2, R10, 0xf, RZ, 0xc0, !PT ;  /* 0x0000000f0a027812 */ /* 0x004fe400078ec0ff */
[----:B------:R-:W-:Y:S01]  /*06f0*/  LOP3.LUT R6, R6, 0xf, R19, 0xf8, !PT ;  /* 0x0000000f06067812 */ /* 0x000fe200078ef813 */
[----:B------:R-:W-:Y:S01]  /*0700*/  STL.U8 [R26], R23 ;  /* 0x000000171a007387 */ /* 0x000fe20000100000 */
[----:B------:R-:W-:-:S03]  /*0710*/  IMAD.MOV.U32 R25, RZ, RZ, 0x3 ;  /* 0x00000003ff197424 */ /* 0x000fc600078e00ff */
[----:B------:R0:W-:Y:S01]  /*0720*/  STL.U8 [R26+0x10], RZ ;  /* 0x000010ff1a007387 */ /* 0x0001e20000100000 */
[----:B------:R-:W-:Y:S01]  /*0730*/  LOP3.LUT R3, R6, R3, RZ, 0xfc, !PT ;  /* 0x0000000306037212 */ /* 0x000fe200078efcff */
[C---:B------:R-:W-:Y:S02]  /*0740*/  IMAD.IADD R6, R1.reuse, 0x1, R2 ;  /* 0x0000000101067824 */ /* 0x040fe400078e0202 */
[----:B------:R-:W-:Y:S02]  /*0750*/  IMAD.SHL.U32 R2, R20, 0x100, RZ ;  /* 0x0000010014027824 */ /* 0x000fe400078e00ff */
[----:B0-----:R-:W-:Y:S01]  /*0760*/  IMAD.IADD R26, R1, 0x1, R0 ;  /* 0x00000001011a7824 */ /* 0x001fe200078e0200 */
[----:B------:R-:W-:Y:S01]  /*0770*/  LOP3.LUT R0, R18, 0xf, RZ, 0xc0, !PT ;  /* 0x0000000f12007812 */ /* 0x000fe200078ec0ff */
[----:B------:R-:W-:Y:S04]  /*0780*/  STL.U8 [R7], R24 ;  /* 0x0000001807007387 */ /* 0x000fe80000100000 */
[----:B------:R-:W-:Y:S01]  /*0790*/  STL.U8 [R7+0x10], RZ ;  /* 0x000010ff07007387 */ /* 0x000fe20000100000 */
[----:B------:R-:W-:-:S03]  /*07a0*/  LOP3.LUT R2, R2, 0xf00, RZ, 0xc0, !PT ;  /* 0x00000f0002027812 */ /* 0x000fc600078ec0ff */
[----:B------:R-:W-:Y:S04]  /*07b0*/  STL.U8 [R8], R25 ;  /* 0x0000001908007387 */ /* 0x000fe80000100000 */
[----:B------:R0:W-:Y:S01]  /*07c0*/  STL.U8 [R8+0x10], RZ ;  /* 0x000010ff08007387 */ /* 0x0001e20000100000 */
[--C-:B------:R-:W-:Y:S01]  /*07d0*/  LOP3.LUT R27, R2, 0xf00000ff, R3.reuse, 0xf8, !PT ;  /* 0xf00000ff021b7812 */ /* 0x100fe200078ef803 */
[----:B0-----:R-:W-:Y:S01]  /*07e0*/  IMAD.IADD R8, R1, 0x1, R0 ;  /* 0x0000000101087824 */ /* 0x001fe200078e0200 */
[----:B------:R-:W-:Y:S01]  /*07f0*/  LOP3.LUT R0, R3, 0xf, RZ, 0xc0, !PT ;  /* 0x0000000f03007812 */ /* 0x000fe200078ec0ff */
[----:B------:R-:W-:Y:S01]  /*0800*/  STL.U8 [R9], RZ ;  /* 0x000000ff09007387 */ /* 0x000fe20000100000 */
[----:B------:R-:W-:Y:S01]  /*0810*/  SHF.R.U32.HI R2, RZ, 0x4, R3 ;  /* 0x00000004ff027819 */ /* 0x000fe20000011603 */
[----:B------:R-:W-:-:S02]  /*0820*/  IMAD.SHL.U32 R3, R11, 0x100000, RZ ;  /* 0x001000000b037824 */ /* 0x000fc400078e00ff */
[----:B------:R-:W-:Y:S01]  /*0830*/  IMAD.IADD R7, R1, 0x1, R0 ;  /* 0x0000000101077824 */ /* 0x000fe200078e0200 */
[----:B------:R-:W-:Y:S01]  /*0840*/  STL.U8 [R9+0x10], R23 ;  /* 0x0000101709007387 */ /* 0x000fe20000100000 */
[----:B------:R-:W-:-:S03]  /*0850*/  IMAD.SHL.U32 R0, R16, 0x1000, RZ ;  /* 0x0000100010007824 */ /* 0x000fc600078e00ff */
[----:B------:R-:W-:Y:S04]  /*0860*/  STL.U8 [R26], R23 ;  /* 0x000000171a007387 */ /* 0x000fe80000100000 */
[----:B------:R-:W-:Y:S01]  /*0870*/  STL.U8 [R26+0x10], R23 ;  /* 0x000010171a007387 */ /* 0x000fe20000100000 */
[----:B------:R-:W-:-:S03]  /*0880*/  LOP3.LUT R27, R27, 0xf000, R0, 0xf8, !PT ;  /* 0x0000f0001b1b7812 */ /* 0x000fc600078ef800 */
[----:B------:R-:W-:Y:S04]  /*0890*/  STL.U8 [R6], R24 ;  /* 0x0000001806007387 */ /* 0x000fe80000100000 */
[----:B------:R3:W-:Y:S01]  /*08a0*/  STL.U8 [R6+0x10], R23 ;  /* 0x0000101706007387 */ /* 0x0007e20000100000 */
[----:B------:R-:W-:-:S03]  /*08b0*/  LOP3.LUT R2, R2, 0xf, RZ, 0xc0, !PT ;  /* 0x0000000f02027812 */ /* 0x000fc600078ec0ff */
[----:B------:R-:W-:Y:S04]  /*08c0*/  STL.U8 [R8], R25 ;  /* 0x0000001908007387 */ /* 0x000fe80000100000 */
[----:B------:R0:W-:Y:S01]  /*08d0*/  STL.U8 [R8+0x10], R23 ;  /* 0x0000101708007387 */ /* 0x0001e20000100000 */
[----:B---3--:R-:W-:Y:S01]  /*08e0*/  IMAD.U32 R6, R17, 0x10000, RZ ;  /* 0x0001000011067824 */ /* 0x008fe200078e00ff */
[----:B------:R-:W-:Y:S01]  /*08f0*/  LOP3.LUT R0, R20, 0xf, RZ, 0xc0, !PT ;  /* 0x0000000f14007812 */ /* 0x000fe200078ec0ff */
[----:B------:R-:W-:-:S03]  /*0900*/  IMAD.IADD R9, R1, 0x1, R2 ;  /* 0x0000000101097824 */ /* 0x000fc600078e0202 */
[----:B------:R-:W-:Y:S02]  /*0910*/  LOP3.LUT R6, R27, 0xf0000, R6, 0xf8, !PT ;  /* 0x000f00001b067812 */ /* 0x000fe400078ef806 */
[----:B0-----:R-:W-:-:S04]  /*0920*/  LOP3.LUT R8, R3, 0xf00000, RZ, 0xc0, !PT ;  /* 0x00f0000003087812 */ /* 0x001fc800078ec0ff */
[----:B------:R-:W-:Y:S02]  /*0930*/  PRMT R27, R8, 0x4210, R15 ;  /* 0x00004210081b7816 */ /* 0x000fe4000000000f */
[----:B------:R-:W-:Y:S02]  /*0940*/  LOP3.LUT R2, R16, 0xf, RZ, 0xc0, !PT ;  /* 0x0000000f10027812 */ /* 0x000fe400078ec0ff */
[----:B------:R-:W-:Y:S01]  /*0950*/  LOP3.LUT R26, R27, R6, RZ, 0xfc, !PT ;  /* 0x000000061b1a7212 */ /* 0x000fe200078efcff */
[----:B------:R-:W-:Y:S01]  /*0960*/  STL.U8 [R7], RZ ;  /* 0x000000ff07007387 */ /* 0x000fe20000100000 */
[----:B------:R-:W-:Y:S01]  /*0970*/  IMAD.IADD R3, R1, 0x1, R0 ;  /* 0x0000000101037824 */ /* 0x000fe200078e0200 */
[----:B------:R-:W-:Y:S02]  /*0980*/  LOP3.LUT R0, R17, 0xf, RZ, 0xc0, !PT ;  /* 0x0000000f11007812 */ /* 0x000fe400078ec0ff */
[----:B------:R0:W-:Y:S01]  /*0990*/  STL.U8 [R7+0x10], R24 ;  /* 0x0000101807007387 */ /* 0x0001e20000100000 */
[----:B------:R-:W-:-:S02]  /*09a0*/  SHF.R.U32.HI R6, RZ, 0x14, R26 ;  /* 0x00000014ff067819 */ /* 0x000fc4000001161a */
[C---:B------:R-:W-:Y:S02]  /*09b0*/  IMAD.IADD R8, R1.reuse, 0x1, R0 ;  /* 0x0000000101087824 */ /* 0x040fe400078e0200 */
[----:B------:R-:W-:Y:S01]  /*09c0*/  LOP3.LUT R6, R6, 0xf, RZ, 0xc0, !PT ;  /* 0x0000000f06067812 */ /* 0x000fe200078ec0ff */
[C---:B0-----:R-:W-:Y:S01]  /*09d0*/  IMAD.IADD R7, R1.reuse, 0x1, R2 ;  /* 0x0000000101077824 */ /* 0x041fe200078e0202 */
[----:B------:R-:W-:Y:S01]  /*09e0*/  SHF.R.U32.HI R2, RZ, 0x18, R26 ;  /* 0x00000018ff027819 */ /* 0x000fe2000001161a */
[----:B------:R-:W-:Y:S01]  /*09f0*/  STL.U8 [R9], R23 ;  /* 0x0000001709007387 */ /* 0x000fe20000100000 */
[----:B------:R-:W-:Y:S02]  /*0a00*/  LOP3.LUT R0, R12, 0xf, RZ, 0xc0, !PT ;  /* 0x0000000f0c007812 */ /* 0x000fe400078ec0ff */
[----:B------:R-:W-:Y:S01]  /*0a10*/  LOP3.LUT R2, R2, 0xf, RZ, 0xc0, !PT ;  /* 0x0000000f02027812 */ /* 0x000fe200078ec0ff */
[----:B------:R-:W-:Y:S04]  /*0a20*/  STL.U8 [R9+0x10], R24 ;  /* 0x0000101809007387 */ /* 0x000fe80000100000 */
[----:B------:R-:W-:Y:S01]  /*0a30*/  STL.U8 [R3], R24 ;  /* 0x0000001803007387 */ /* 0x000fe20000100000 */
[----:B------:R-:W-:-:S03]  /*0a40*/  IMAD.IADD R2, R1, 0x1, R2 ;  /* 0x0000000101027824 */ /* 0x000fc600078e0202 */
[----:B------:R0:W-:Y:S01]  /*0a50*/  STL.U8 [R3+0x10], R24 ;  /* 0x0000101803007387 */ /* 0x0001e20000100000 */
[----:B------:R-:W-:-:S03]  /*0a60*/  IMAD.IADD R0, R1, 0x1, R0 ;  /* 0x0000000101007824 */ /* 0x000fc600078e0200 */
[----:B------:R-:W-:Y:S01]  /*0a70*/  STL.U8 [R7], R25 ;  /* 0x0000001907007387 */ /* 0x000fe20000100000 */
[----:B0-----:R-:W-:-:S03]  /*0a80*/  IMAD.IADD R3, R1, 0x1, R6 ;  /* 0x0000000101037824 */ /* 0x001fc600078e0206 */
[----:B------:R0:W-:Y:S04]  /*0a90*/  STL.U8 [R7+0x10], R24 ;  /* 0x0000101807007387 */ /* 0x0001e80000100000 */
[----:B------:R-:W-:Y:S04]  /*0aa0*/  STL.U8 [R8], RZ ;  /* 0x000000ff08007387 */ /* 0x000fe80000100000 */
[----:B------:R-:W-:Y:S04]  /*0ab0*/  STL.U8 [R8+0x10], R25 ;  /* 0x0000101908007387 */ /* 0x000fe80000100000 */
[----:B------:R-:W-:Y:S04]  /*0ac0*/  STL.U8 [R3], R23 ;  /* 0x0000001703007387 */ /* 0x000fe80000100000 */
[----:B------:R-:W-:Y:S04]  /*0ad0*/  STL.U8 [R3+0x10], R25 ;  /* 0x0000101903007387 */ /* 0x000fe80000100000 */
[----:B------:R-:W-:Y:S04]  /*0ae0*/  STL.U8 [R2], R24 ;  /* 0x0000001802007387 */ /* 0x000fe80000100000 */
[----:B------:R-:W-:Y:S04]  /*0af0*/  STL.U8 [R2+0x10], R25 ;  /* 0x0000101902007387 */ /* 0x000fe80000100000 */
[----:B------:R-:W-:Y:S04]  /*0b00*/  STL.U8 [R0], R25 ;  /* 0x0000001900007387 */ /* 0x000fe80000100000 */
[----:B------:R1:W-:Y:S04]  /*0b10*/  STL.U8 [R0+0x10], R25 ;  /* 0x0000101900007387 */ /* 0x0003e80000100000 */
[----:B------:R-:W2:Y:S04]  /*0b20*/  LDL.U8 R27, [R1+0x1] ;  /* 0x00000100011b7983 */ /* 0x000ea80000100000 */
[----:B0-----:R-:W3:Y:S04]  /*0b30*/  LDL R7, [R1+0x14] ;  /* 0x0000140001077983 */ /* 0x001ee80000100800 */
[----:B-1----:R-:W4:Y:S04]  /*0b40*/  LDL.U16 R0, [R1+0x2] ;  /* 0x0000020001007983 */ /* 0x002f280000100400 */
[----:B------:R-:W5:Y:S04]  /*0b50*/  LDL.U8 R6, [R1+0x11] ;  /* 0x0000110001067983 */ /* 0x000f680000100000 */
[----:B------:R-:W5:Y:S04]  /*0b60*/  LDL.U16 R8, [R1+0x12] ;  /* 0x0000120001087983 */ /* 0x000f680000100400 */
[----:B------:R-:W5:Y:S04]  /*0b70*/  LDL R9, [R1+0x4] ;  /* 0x0000040001097983 */ /* 0x000f680000100800 */
[----:B------:R-:W5:Y:S01]  /*0b80*/  LDL.64 R2, [R1+0x18] ;  /* 0x0000180001027983 */ /* 0x000f620000100a00 */
[----:B------:R-:W-:-:S02]  /*0b90*/  ISETP.NE.AND P3, PT, R4, RZ, PT ;  /* 0x000000ff0400720c */ /* 0x000fc40003f65270 */
[----:B------:R-:W-:Y:S02]  /*0ba0*/  ISETP.NE.AND P0, PT, R5, RZ, PT ;  /* 0x000000ff0500720c */ /* 0x000fe40003f05270 */
[----:B------:R-:W5:Y:S01]  /*0bb0*/  LDL.64 R4, [R1+0x8] ;  /* 0x0000080001047983 */ /* 0x000f620000100a00 */
[----:B------:R-:W-:Y:S02]  /*0bc0*/  ISETP.NE.AND P1, PT, R28, RZ, PT ;  /* 0x000000ff1c00720c */ /* 0x000fe40003f25270 */
[----:B------:R-:W-:Y:S02]  /*0bd0*/  ISETP.NE.AND P2, PT, R29, RZ, PT ;  /* 0x000000ff1d00720c */ /* 0x000fe40003f45270 */
[----:B------:R-:W-:Y:S01]  /*0be0*/  ISETP.NE.AND P4, PT, R13, RZ, PT ;  /* 0x000000ff0d00720c */ /* 0x000fe20003f85270 */
[----:B------:R-:W-:-:S08]  /*0bf0*/  IMAD.MOV.U32 R13, RZ, RZ, 0x4 ;  /* 0x00000004ff0d7424 */ /* 0x000fd000078e00ff */
[----:B------:R-:W-:Y:S01]  /*0c00*/  @!P1 STS.U8 [UR4+0x48], RZ ;  /* 0x000048ffff009988 */ /* 0x000fe20008000004 */
[C---:B------:R-:W-:Y:S01]  /*0c10*/  ISETP.NE.AND P1, PT, R14.reuse, RZ, PT ;  /* 0x000000ff0e00720c */ /* 0x040fe20003f25270 */
[----:B------:R-:W-:Y:S02]  /*0c20*/  IMAD.SHL.U32 R14, R14, 0x100000, RZ ;  /* 0x001000000e0e7824 */ /* 0x000fe400078e00ff */
[----:B------:R-:W-:Y:S01]  /*0c30*/  @!P2 STS.U8 [UR4+0x48], R23 ;  /* 0x00004817ff00a988 */ /* 0x000fe20008000004 */
[----:B------:R-:W-:Y:S02]  /*0c40*/  ISETP.NE.AND P2, PT, R10, RZ, PT ;  /* 0x000000ff0a00720c */ /* 0x000fe40003f45270 */
[----:B------:R-:W-:Y:S01]  /*0c50*/  LOP3.LUT R29, R14, 0xf00000, RZ, 0xc0, !PT ;  /* 0x00f000000e1d7812 */ /* 0x000fe200078ec0ff */
[----:B------:R-:W5:Y:S01]  /*0c60*/  LDS.U8 R23, [UR4+0x49] ;  /* 0x00004904ff177984 */ /* 0x000f620008000000 */
[----:B------:R-:W-:Y:S02]  /*0c70*/  IMAD.SHL.U32 R10, R10, 0x1000000, RZ ;  /* 0x010000000a0a7824 */ /* 0x000fe400078e00ff */
[----:B------:R-:W-:Y:S01]  /*0c80*/  LOP3.LUT R29, R29, 0xfffff, R22, 0xf8, !PT ;  /* 0x000fffff1d1d7812 */ /* 0x000fe200078ef816 */
[----:B------:R-:W-:Y:S01]  /*0c90*/  @!P3 STS.U8 [UR4+0x48], R24 ;  /* 0x00004818ff00b988 */ /* 0x000fe20008000004 */
[----:B------:R-:W-:-:S03]  /*0ca0*/  ISETP.NE.AND P3, PT, R18, RZ, PT ;  /* 0x000000ff1200720c */ /* 0x000fc60003f65270 */
[----:B------:R-:W-:Y:S01]  /*0cb0*/  @!P4 STS.U8 [UR4+0x48], R25 ;  /* 0x00004819ff00c988 */ /* 0x000fe20008000004 */
[----:B------:R-:W-:-:S03]  /*0cc0*/  ISETP.NE.AND P4, PT, R21, RZ, PT ;  /* 0x000000ff1500720c */ /* 0x000fc60003f85270 */
[----:B------:R0:W-:Y:S01]  /*0cd0*/  @!P0 STS.U8 [UR4+0x48], R13 ;  /* 0x0000480dff008988 */ /* 0x0001e20008000004 */
[----:B------:R-:W-:Y:S01]  /*0ce0*/  ISETP.NE.AND P0, PT, R19, RZ, PT ;  /* 0x000000ff1300720c */ /* 0x000fe20003f05270 */
[----:B------:R-:W-:Y:S01]  /*0cf0*/  IMAD.MOV.U32 R14, RZ, RZ, 0x5 ;  /* 0x00000005ff0e7424 */ /* 0x000fe200078e00ff */
[----:B------:R-:W-:Y:S02]  /*0d00*/  ISETP.NE.AND P5, PT, R20, RZ, PT ;  /* 0x000000ff1400720c */ /* 0x000fe40003fa5270 */
[----:B0-----:R-:W-:Y:S01]  /*0d10*/  LOP3.LUT R13, R29, 0xf000000, R10, 0xf8, !PT ;  /* 0x0f0000001d0d7812 */ /* 0x001fe200078ef80a */
[----:B------:R-:W-:Y:S02]  /*0d20*/  IMAD.SHL.U32 R10, R18, 0x10000000, RZ ;  /* 0x10000000120a7824 */ /* 0x000fe400078e00ff */
[----:B------:R-:W-:Y:S02]  /*0d30*/  IMAD.MOV.U32 R20, RZ, RZ, 0x7 ;  /* 0x00000007ff147424 */ /* 0x000fe400078e00ff */
[----:B------:R-:W-:Y:S01]  /*0d40*/  IMAD.MOV.U32 R21, RZ, RZ, 0x8 ;  /* 0x00000008ff157424 */ /* 0x000fe200078e00ff */
[----:B------:R-:W-:Y:S01]  /*0d50*/  LOP3.LUT R10, R13, 0xf0000000, R10, 0xf8, !PT ;  /* 0xf00000000d0a7812 */ /* 0x000fe200078ef80a */
[----:B------:R-:W-:Y:S01]  /*0d60*/  IMAD.MOV.U32 R13, RZ, RZ, 0x9 ;  /* 0x00000009ff0d7424 */ /* 0x000fe200078e00ff */
[----:B------:R-:W-:Y:S01]  /*0d70*/  @!P1 STS.U8 [UR4+0x48], R14 ;  /* 0x0000480eff009988 */ /* 0x000fe20008000004 */
[----:B------:R-:W-:Y:S01]  /*0d80*/  IMAD.MOV.U32 R19, RZ, RZ, 0x6 ;  /* 0x00000006ff137424 */ /* 0x000fe200078e00ff */
[----:B------:R-:W-:-:S02]  /*0d90*/  @!P3 PRMT R18, R20, 0x7610, R18 ;  /* 0x000076101412b816 */ /* 0x000fc40000000012 */
[----:B------:R-:W-:Y:S02]  /*0da0*/  @!P0 PRMT R20, R21, 0x7610, R20 ;  /* 0x0000761015148816 */ /* 0x000fe40000000014 */
[----:B------:R-:W-:Y:S01]  /*0db0*/  @!P4 PRMT R21, R13, 0x7610, R21 ;  /* 0x000076100d15c816 */ /* 0x000fe20000000015 */
[----:B------:R-:W-:Y:S04]  /*0dc0*/  @!P2 STS.U8 [UR4+0x48], R19 ;  /* 0x00004813ff00a988 */ /* 0x000fe80008000004 */
[----:B------:R0:W-:Y:S01]  /*0dd0*/  @!P3 STS.U8 [UR4+0x48], R18 ;  /* 0x00004812ff00b988 */ /* 0x0001e20008000004 */
[----:B------:R-:W-:-:S03]  /*0de0*/  ISETP.NE.AND P2, PT, R16, RZ, PT ;  /* 0x000000ff1000720c */ /* 0x000fc60003f45270 */
[----:B------:R-:W-:Y:S01]  /*0df0*/  @!P0 STS.U8 [UR4+0x48], R20 ;  /* 0x00004814ff008988 */ /* 0x000fe20008000004 */
[----:B------:R-:W-:Y:S01]  /*0e00*/  ISETP.NE.AND P3, PT, R17, RZ, PT ;  /* 0x000000ff1100720c */ /* 0x000fe20003f65270 */
[----:B------:R-:W-:Y:S02]  /*0e10*/  IMAD.MOV.U32 R22, RZ, RZ, 0xa ;  /* 0x0000000aff167424 */ /* 0x000fe400078e00ff */
[----:B0-----:R-:W-:Y:S02]  /*0e20*/  IMAD.MOV.U32 R18, RZ, RZ, 0xb ;  /* 0x0000000bff127424 */ /* 0x001fe400078e00ff */
[----:B------:R-:W-:Y:S01]  /*0e30*/  IMAD.MOV.U32 R19, RZ, RZ, 0xc ;  /* 0x0000000cff137424 */ /* 0x000fe200078e00ff */
[----:B------:R-:W-:Y:S04]  /*0e40*/  @!P4 STS.U8 [UR4+0x48], R21 ;  /* 0x00004815ff00c988 */ /* 0x000fe80008000004 */
[----:B------:R-:W-:Y:S04]  /*0e50*/  @!P5 STS.U8 [UR4+0x48], R22 ;  /* 0x00004816ff00d988 */ /* 0x000fe80008000004 */
[----:B------:R0:W-:Y:S04]  /*0e60*/  @!P2 STS.U8 [UR4+0x48], R18 ;  /* 0x00004812ff00a988 */ /* 0x0001e80008000004 */
[----:B------:R1:W-:Y:S01]  /*0e70*/  @!P3 STS.U8 [UR4+0x48], R19 ;  /* 0x00004813ff00b988 */ /* 0x0003e20008000004 */
[----:B------:R-:W-:Y:S01]  /*0e80*/  BSSY.RECONVERGENT B0, `(.L_x_0) ;  /* 0x000015d000007945 */ /* 0x000fe20003800200 */
[----:B--2---:R-:W-:Y:S01]  /*0e90*/  ISETP.GT.U32.AND P1, PT, R27, 0x1, PT ;  /* 0x000000011b00780c */ /* 0x004fe20003f24070 */
[----:B------:R-:W-:Y:S01]  /*0ea0*/  IMAD.MOV R14, RZ, RZ, -R27 ;  /* 0x000000ffff0e7224 */ /* 0x000fe200078e0a1b */
[----:B----4-:R-:W-:-:S04]  /*0eb0*/  PRMT R13, R0, 0x7770, RZ ;  /* 0x00007770000d7816 */ /* 0x010fc800000000ff */
[----:B------:R-:W-:Y:S02]  /*0ec0*/  PRMT R14, R14, 0x7710, RZ ;  /* 0x000077100e0e7816 */ /* 0x000fe400000000ff */
[----:B------:R-:W-:Y:S01]  /*0ed0*/  ISETP.GT.U32.AND P0, PT, R13, 0x2, PT ;  /* 0x000000020d00780c */ /* 0x000fe20003f04070 */
[----:B------:R-:W-:Y:S01]  /*0ee0*/  IMAD.MOV R16, RZ, RZ, -R13 ;  /* 0x000000ffff107224 */ /* 0x000fe200078e0a0d */
[----:B------:R-:W-:Y:S01]  /*0ef0*/  PRMT R0, R0, 0x7771, RZ ;  /* 0x0000777100007816 */ /* 0x000fe200000000ff */
[----:B------:R-:W-:Y:S02]  /*0f00*/  VIADD R27, R27, 0xffffffff ;  /* 0xffffffff1b1b7836 */ /* 0x000fe40000000000 */
[----:B------:R-:W-:Y:S01]  /*0f10*/  @!P1 VIADD R27, R14, 0x1 ;  /* 0x000000010e1b9836 */ /* 0x000fe20000000000 */
[----:B------:R-:W-:Y:S02]  /*0f20*/  ISETP.GT.U32.AND P1, PT, R0, 0x3, PT ;  /* 0x000000030000780c */ /* 0x000fe40003f24070 */
[----:B------:R-:W-:Y:S01]  /*0f30*/  PRMT R14, R16, 0x7710, RZ ;  /* 0x00007710100e7816 */ /* 0x000fe200000000ff */
[----:B------:R-:W-:Y:S01]  /*0f40*/  IMAD.MOV R17, RZ, RZ, -R0 ;  /* 0x000000ffff117224 */ /* 0x000fe200078e0a00 */
[----:B---3--:R-:W-:Y:S01]  /*0f50*/  PRMT R16, R7, 0x7770, RZ ;  /* 0x0000777007107816 */ /* 0x008fe200000000ff */
[----:B------:R-:W-:-:S02]  /*0f60*/  VIADD R13, R13, 0xfffffffe ;  /* 0xfffffffe0d0d7836 */ /* 0x000fc40000000000 */
[----:B------:R-:W-:Y:S01]  /*0f70*/  @!P0 VIADD R13, R14, 0x2 ;  /* 0x000000020e0d8836 */ /* 0x000fe20000000000 */
[----:B-----5:R-:W-:Y:S01]  /*0f80*/  IADD3 R6, PT, PT, R6, R27, R23 ;  /* 0x0000001b06067210 */ /* 0x020fe20007ffe017 */
[----:B------:R-:W-:Y:S01]  /*0f90*/  VIADD R14, R0, 0xfffffffd ;  /* 0xfffffffd000e7836 */ /* 0x000fe20000000000 */
[----:B------:R-:W-:Y:S02]  /*0fa0*/  PRMT R0, R8, 0x7770, RZ ;  /* 0x0000777008007816 */ /* 0x000fe400000000ff */
[----:B------:R-:W-:Y:S02]  /*0fb0*/  PRMT R17, R17, 0x7710, RZ ;  /* 0x0000771011117816 */ /* 0x000fe400000000ff */
[----:B------:R-:W-:Y:S02]  /*0fc0*/  ISETP.GT.U32.AND P0, PT, R16, 0x1, PT ;  /* 0x000000011000780c */ /* 0x000fe40003f04070 */
[----:B------:R-:W-:Y:S01]  /*0fd0*/  IADD3 R0, PT, PT, R0, R13, R6 ;  /* 0x0000000d00007210 */ /* 0x000fe20007ffe006 */
[----:B------:R-:W-:Y:S01]  /*0fe0*/  IMAD.MOV R6, RZ, RZ, -R16 ;  /* 0x000000ffff067224 */ /* 0x000fe200078e0a10 */
[----:B------:R-:W-:Y:S01]  /*0ff0*/  PRMT R13, R8, 0x7771, RZ ;  /* 0x00007771080d7816 */ /* 0x000fe200000000ff */
[----:B------:R-:W-:Y:S01]  /*1000*/  @!P1 VIADD R14, R17, 0x3 ;  /* 0x00000003110e9836 */ /* 0x000fe20000000000 */
[----:B------:R-:W-:-:S02]  /*1010*/  PRMT R17, R9, 0x7771, RZ ;  /* 0x0000777109117816 */ /* 0x000fc400000000ff */
[----:B------:R-:W-:Y:S01]  /*1020*/  PRMT R6, R6, 0x7710, RZ ;  /* 0x0000771006067816 */ /* 0x000fe200000000ff */
[----:B------:R-:W-:Y:S01]  /*1030*/  VIADD R8, R16, 0xffffffff ;  /* 0xffffffff10087836 */ /* 0x000fe20000000000 */
[----:B------:R-:W-:Y:S02]  /*1040*/  IADD3 R13, PT, PT, R13, R14, R0 ;  /* 0x0000000e0d0d7210 */ /* 0x000fe40007ffe000 */
[C---:B------:R-:W-:Y:S02]  /*1050*/  PRMT R0, R7.reuse, 0x7771, RZ ;  /* 0x0000777107007816 */ /* 0x040fe400000000ff */
[----:B------:R-:W-:Y:S01]  /*1060*/  PRMT R16, R7, 0x7772, RZ ;  /* 0x0000777207107816 */ /* 0x000fe200000000ff */
[----:B------:R-:W-:Y:S01]  /*1070*/  @!P0 VIADD R8, R6, 0x1 ;  /* 0x0000000106088836 */ /* 0x000fe20000000000 */
[----:B------:R-:W-:Y:S01]  /*1080*/  ISETP.GT.U32.AND P0, PT, R17, 0x1, PT ;  /* 0x000000011100780c */ /* 0x000fe20003f04070 */
[C---:B------:R-:W-:Y:S01]  /*1090*/  VIADD R6, R0.reuse, 0xffffffff ;  /* 0xffffffff00067836 */ /* 0x040fe20000000000 */
[----:B------:R-:W-:Y:S01]  /*10a0*/  ISETP.GT.U32.AND P1, PT, R0, 0x1, PT ;  /* 0x000000010000780c */ /* 0x000fe20003f24070 */
[----:B0-----:R-:W-:Y:S01]  /*10b0*/  IMAD.MOV R18, RZ, RZ, -R0 ;  /* 0x000000ffff127224 */ /* 0x001fe200078e0a00 */
[C---:B------:R-:W-:Y:S01]  /*10c0*/  ISETP.GT.U32.AND P3, PT, R16.reuse, 0x1, PT ;  /* 0x000000011000780c */ /* 0x040fe20003f64070 */
[----:B------:R-:W-:-:S02]  /*10d0*/  VIADD R0, R16, 0xffffffff ;  /* 0xffffffff10007836 */ /* 0x000fc40000000000 */
[----:B-1----:R-:W-:Y:S02]  /*10e0*/  IMAD.MOV R19, RZ, RZ, -R16 ;  /* 0x000000ffff137224 */ /* 0x002fe400078e0a10 */
[----:B------:R-:W-:Y:S01]  /*10f0*/  IMAD.MOV R16, RZ, RZ, -R17 ;  /* 0x000000ffff107224 */ /* 0x000fe200078e0a11 */
[----:B------:R-:W-:Y:S02]  /*1100*/  PRMT R14, R9, 0x7772, RZ ;  /* 0x00007772090e7816 */ /* 0x000fe400000000ff */
[----:B------:R-:W-:Y:S02]  /*1110*/  PRMT R18, R18, 0x7710, RZ ;  /* 0x0000771012127816 */ /* 0x000fe400000000ff */
[----:B------:R-:W-:Y:S01]  /*1120*/  PRMT R16, R16, 0x7710, RZ ;  /* 0x0000771010107816 */ /* 0x000fe200000000ff */
[----:B------:R-:W-:Y:S01]  /*1130*/  VIADD R17, R17, 0xffffffff ;  /* 0xffffffff11117836 */ /* 0x000fe20000000000 */
[----:B------:R-:W-:Y:S01]  /*1140*/  ISETP.GT.U32.AND P2, PT, R14, 0x2, PT ;  /* 0x000000020e00780c */ /* 0x000fe20003f44070 */
[----:B------:R-:W-:-:S02]  /*1150*/  @!P1 VIADD R6, R18, 0x1 ;  /* 0x0000000112069836 */ /* 0x000fc40000000000 */
[----:B------:R-:W-:Y:S01]  /*1160*/  @!P0 VIADD R17, R16, 0x1 ;  /* 0x0000000110118836 */ /* 0x000fe20000000000 */
[----:B------:R-:W-:Y:S01]  /*1170*/  PRMT R16, R7, 0x7773, RZ ;  /* 0x0000777307107816 */ /* 0x000fe200000000ff */
[----:B------:R-:W-:Y:S02]  /*1180*/  IMAD.MOV R18, RZ, RZ, -R14 ;  /* 0x000000ffff127224 */ /* 0x000fe400078e0a0e */
[----:B------:R-:W-:Y:S01]  /*1190*/  VIADD R7, R14, 0xfffffffe ;  /* 0xfffffffe0e077836 */ /* 0x000fe20000000000 */
[C---:B------:R-:W-:Y:S02]  /*11a0*/  PRMT R14, R9.reuse, 0x7773, RZ ;  /* 0x00007773090e7816 */ /* 0x040fe400000000ff */
[----:B------:R-:W-:Y:S02]  /*11b0*/  PRMT R9, R9, 0x7770, RZ ;  /* 0x0000777009097816 */ /* 0x000fe400000000ff */
[----:B------:R-:W-:Y:S02]  /*11c0*/  PRMT R19, R19, 0x7710, RZ ;  /* 0x0000771013137816 */ /* 0x000fe400000000ff */
[----:B------:R-:W-:-:S02]  /*11d0*/  PRMT R18, R18, 0x7710, RZ ;  /* 0x0000771012127816 */ /* 0x000fc400000000ff */
[----:B------:R-:W-:Y:S02]  /*11e0*/  IADD3 R8, PT, PT, R8, R9, R13 ;  /* 0x0000000908087210 */ /* 0x000fe40007ffe00d */
[----:B------:R-:W-:Y:S02]  /*11f0*/  PRMT R13, R2, 0x7770, RZ ;  /* 0x00007770020d7816 */ /* 0x000fe400000000ff */
[----:B------:R-:W-:Y:S02]  /*1200*/  ISETP.GT.U32.AND P1, PT, R16, 0x1, PT ;  /* 0x000000011000780c */ /* 0x000fe40003f24070 */
[----:B------:R-:W-:Y:S01]  /*1210*/  ISETP.GT.U32.AND P0, PT, R14, 0x3, PT ;  /* 0x000000030e00780c */ /* 0x000fe20003f04070 */
[----:B------:R-:W-:Y:S02]  /*1220*/  @!P3 VIADD R0, R19, 0x1 ;  /* 0x000000011300b836 */ /* 0x000fe40000000000 */
[----:B------:R-:W-:Y:S01]  /*1230*/  @!P2 VIADD R7, R18, 0x2 ;  /* 0x000000021207a836 */ /* 0x000fe20000000000 */
[----:B------:R-:W-:Y:S01]  /*1240*/  ISETP.GT.U32.AND P2, PT, R13, 0x2, PT ;  /* 0x000000020d00780c */ /* 0x000fe20003f44070 */
[----:B------:R-:W-:-:S02]  /*1250*/  IMAD.MOV R18, RZ, RZ, -R16 ;  /* 0x000000ffff127224 */ /* 0x000fc400078e0a10 */
[----:B------:R-:W-:Y:S01]  /*1260*/  IMAD.MOV R19, RZ, RZ, -R14 ;  /* 0x000000ffff137224 */ /* 0x000fe200078e0a0e */
[----:B------:R-:W-:Y:S01]  /*1270*/  IADD3 R6, PT, PT, R6, R17, R8 ;  /* 0x0000001106067210 */ /* 0x000fe20007ffe008 */
[----:B------:R-:W-:Y:S01]  /*1280*/  IMAD.MOV R8, RZ, RZ, -R13 ;  /* 0x000000ffff087224 */ /* 0x000fe200078e0a0d */
[----:B------:R-:W-:Y:S01]  /*1290*/  PRMT R18, R18, 0x7710, RZ ;  /* 0x0000771012127816 */ /* 0x000fe200000000ff */
[----:B------:R-:W-:Y:S01]  /*12a0*/  VIADD R9, R14, 0xfffffffd ;  /* 0xfffffffd0e097836 */ /* 0x000fe20000000000 */
[----:B------:R-:W-:Y:S02]  /*12b0*/  PRMT R14, R19, 0x7710, RZ ;  /* 0x00007710130e7816 */ /* 0x000fe400000000ff */
[----:B------:R-:W-:Y:S01]  /*12c0*/  IADD3 R6, PT, PT, R0, R7, R6 ;  /* 0x0000000700067210 */ /* 0x000fe20007ffe006 */
[----:B------:R-:W-:Y:S01]  /*12d0*/  VIADD R16, R16, 0xffffffff ;  /* 0xffffffff10107836 */ /* 0x000fe20000000000 */
[----:B------:R-:W-:Y:S01]  /*12e0*/  PRMT R7, R8, 0x7710, RZ ;  /* 0x0000771008077816 */ /* 0x000fe200000000ff */
[----:B------:R-:W-:-:S02]  /*12f0*/  @!P1 VIADD R16, R18, 0x1 ;  /* 0x0000000112109836 */ /* 0x000fc40000000000 */
[----:B------:R-:W-:Y:S02]  /*1300*/  @!P0 VIADD R9, R14, 0x3 ;  /* 0x000000030e098836 */ /* 0x000fe40000000000 */
[----:B------:R-:W-:Y:S01]  /*1310*/  VIADD R0, R13, 0xfffffffe ;  /* 0xfffffffe0d007836 */ /* 0x000fe20000000000 */
[----:B------:R-:W-:Y:S01]  /*1320*/  ISETP.NE.AND P0, PT, R11, RZ, PT ;  /* 0x000000ff0b00720c */ /* 0x000fe20003f05270 */
[----:B------:R-:W-:Y:S01]  /*1330*/  @!P2 VIADD R0, R7, 0x2 ;  /* 0x000000020700a836 */ /* 0x000fe20000000000 */
[----:B------:R-:W-:Y:S02]  /*1340*/  PRMT R7, R2, 0x7771, RZ ;  /* 0x0000777102077816 */ /* 0x000fe400000000ff */
[----:B------:R-:W-:Y:S02]  /*1350*/  IADD3 R11, PT, PT, R16, R9, R6 ;  /* 0x00000009100b7210 */ /* 0x000fe40007ffe006 */
[----:B------:R-:W-:Y:S02]  /*1360*/  PRMT R8, R2, 0x7772, RZ ;  /* 0x0000777202087816 */ /* 0x000fe400000000ff */
[----:B------:R-:W-:-:S02]  /*1370*/  PRMT R9, R4, 0x7772, RZ ;  /* 0x0000777204097816 */ /* 0x000fc400000000ff */
[----:B------:R-:W-:Y:S01]  /*1380*/  PRMT R13, R4, 0x7771, RZ ;  /* 0x00007771040d7816 */ /* 0x000fe200000000ff */
[C---:B------:R-:W-:Y:S01]  /*1390*/  VIADD R6, R7.reuse, 0xfffffffe ;  /* 0xfffffffe07067836 */ /* 0x040fe20000000000 */
[----:B------:R-:W-:Y:S01]  /*13a0*/  ISETP.GT.U32.AND P3, PT, R7, 0x2, PT ;  /* 0x000000020700780c */ /* 0x000fe20003f64070 */
[----:B------:R-:W-:Y:S01]  /*13b0*/  IMAD.MOV R14, RZ, RZ, -R7 ;  /* 0x000000ffff0e7224 */ /* 0x000fe200078e0a07 */
[----:B------:R-:W-:Y:S01]  /*13c0*/  ISETP.NE.AND P1, PT, R15, RZ, PT ;  /* 0x000000ff0f00720c */ /* 0x000fe20003f25270 */
[C---:B------:R-:W-:Y:S01]  /*13d0*/  VIADD R7, R8.reuse, 0xfffffffe ;  /* 0xfffffffe08077836 */ /* 0x040fe20000000000 */
[----:B------:R-:W-:Y:S01]  /*13e0*/  ISETP.GT.U32.AND P5, PT, R8, 0x2, PT ;  /* 0x000000020800780c */ /* 0x000fe20003fa4070 */
[----:B------:R-:W-:Y:S01]  /*13f0*/  IMAD.MOV R16, RZ, RZ, -R8 ;  /* 0x000000ffff107224 */ /* 0x000fe200078e0a08 */
[C---:B------:R-:W-:Y:S01]  /*1400*/  ISETP.GT.U32.AND P4, PT, R9.reuse, 0x2, PT ;  /* 0x000000020900780c */ /* 0x040fe20003f84070 */
[----:B------:R-:W-:Y:S01]  /*1410*/  VIADD R8, R9, 0xfffffffe ;  /* 0xfffffffe09087836 */ /* 0x000fe20000000000 */
[----:B------:R-:W-:Y:S01]  /*1420*/  ISETP.GT.U32.AND P2, PT, R13, 0x1, PT ;  /* 0x000000010d00780c */ /* 0x000fe20003f44070 */
[----:B------:R-:W-:-:S02]  /*1430*/  IMAD.MOV R15, RZ, RZ, -R9 ;  /* 0x000000ffff0f7224 */ /* 0x000fc400078e0a09 */
[----:B------:R-:W-:Y:S02]  /*1440*/  VIADD R9, R13, 0xffffffff ;  /* 0xffffffff0d097836 */ /* 0x000fe40000000000 */
[----:B------:R-:W-:Y:S01]  /*1450*/  IMAD.MOV R13, RZ, RZ, -R13 ;  /* 0x000000ffff0d7224 */ /* 0x000fe200078e0a0d */
[----:B------:R-:W-:Y:S02]  /*1460*/  PRMT R14, R14, 0x7710, RZ ;  /* 0x000077100e0e7816 */ /* 0x000fe400000000ff */
[----:B------:R-:W-:Y:S02]  /*1470*/  PRMT R15, R15, 0x7710, RZ ;  /* 0x000077100f0f7816 */ /* 0x000fe400000000ff */
[----:B------:R-:W-:Y:S01]  /*1480*/  PRMT R13, R13, 0x7710, RZ ;  /* 0x000077100d0d7816 */ /* 0x000fe200000000ff */
[----:B------:R-:W-:Y:S01]  /*1490*/  @!P3 VIADD R6, R14, 0x2 ;  /* 0x000000020e06b836 */ /* 0x000fe20000000000 */
[----:B------:R-:W-:Y:S01]  /*14a0*/  PRMT R14, R3, 0x7770, RZ ;  /* 0x00007770030e7816 */ /* 0x000fe200000000ff */
[----:B------:R-:W-:Y:S01]  /*14b0*/  @!P4 VIADD R8, R15, 0x2 ;  /* 0x000000020f08c836 */ /* 0x000fe20000000000 */
[----:B------:R-:W-:Y:S01]  /*14c0*/  PRMT R15, R2, 0x7773, RZ ;  /* 0x00007773020f7816 */ /* 0x000fe200000000ff */
[----:B------:R-:W-:Y:S01]  /*14d0*/  @!P2 VIADD R9, R13, 0x1 ;  /* 0x000000010d09a836 */ /* 0x000fe20000000000 */
[----:B------:R-:W-:-:S02]  /*14e0*/  PRMT R13, R4, 0x7770, RZ ;  /* 0x00007770040d7816 */ /* 0x000fc400000000ff */
[----:B------:R-:W-:Y:S02]  /*14f0*/  PRMT R4, R4, 0x7773, RZ ;  /* 0x0000777304047816 */ /* 0x000fe400000000ff */
[----:B------:R-:W-:Y:S01]  /*1500*/  PRMT R16, R16, 0x7710, RZ ;  /* 0x0000771010107816 */ /* 0x000fe200000000ff */
[C---:B------:R-:W-:Y:S01]  /*1510*/  VIADD R2, R15.reuse, 0xfffffffe ;  /* 0xfffffffe0f027836 */ /* 0x040fe20000000000 */
[----:B------:R-:W-:Y:S02]  /*1520*/  ISETP.GT.U32.AND P4, PT, R14, 0x3, PT ;  /* 0x000000030e00780c */ /* 0x000fe40003f84070 */
[----:B------:R-:W-:Y:S02]  /*1530*/  IADD3 R13, PT, PT, R0, R13, R11 ;  /* 0x0000000d000d7210 */ /* 0x000fe40007ffe00b */
[----:B------:R-:W-:Y:S01]  /*1540*/  ISETP.GT.U32.AND P3, PT, R15, 0x2, PT ;  /* 0x000000020f00780c */ /* 0x000fe20003f64070 */
[----:B------:R-:W-:Y:S01]  /*1550*/  IMAD.MOV R15, RZ, RZ, -R15 ;  /* 0x000000ffff0f7224 */ /* 0x000fe200078e0a0f */
[----:B------:R-:W-:Y:S01]  /*1560*/  ISETP.GT.U32.AND P2, PT, R4, 0x3, PT ;  /* 0x000000030400780c */ /* 0x000fe20003f44070 */
[----:B------:R-:W-:-:S02]  /*1570*/  @!P5 VIADD R7, R16, 0x2 ;  /* 0x000000021007d836 */ /* 0x000fc40000000000 */
[----:B------:R-:W-:Y:S01]  /*1580*/  IMAD.MOV R17, RZ, RZ, -R14 ;  /* 0x000000ffff117224 */ /* 0x000fe200078e0a0e */
[----:B------:R-:W-:Y:S01]  /*1590*/  IADD3 R6, PT, PT, R6, R9, R13 ;  /* 0x0000000906067210 */ /* 0x000fe20007ffe00d */
[----:B------:R-:W-:Y:S02]  /*15a0*/  IMAD.MOV R16, RZ, RZ, -R4 ;  /* 0x000000ffff107224 */ /* 0x000fe400078e0a04 */
[----:B------:R-:W-:Y:S01]  /*15b0*/  VIADD R0, R14, 0xfffffffd ;  /* 0xfffffffd0e007836 */ /* 0x000fe20000000000 */
[----:B------:R-:W-:Y:S01]  /*15c0*/  PRMT R14, R15, 0x7710, RZ ;  /* 0x000077100f0e7816 */ /* 0x000fe200000000ff */
[----:B------:R-:W-:Y:S01]  /*15d0*/  VIADD R11, R4, 0xfffffffd ;  /* 0xfffffffd040b7836 */ /* 0x000fe20000000000 */
[----:B------:R-:W-:Y:S02]  /*15e0*/  PRMT R15, R17, 0x7710, RZ ;  /* 0x00007710110f7816 */ /* 0x000fe400000000ff */
[----:B------:R-:W-:Y:S02]  /*15f0*/  PRMT R4, R16, 0x7710, RZ ;  /* 0x0000771010047816 */ /* 0x000fe400000000ff */
[----:B------:R-:W-:-:S02]  /*1600*/  IADD3 R13, PT, PT, R7, R8, R6 ;  /* 0x00000008070d7210 */ /* 0x000fc40007ffe006 */
[C---:B------:R-:W-:Y:S02]  /*1610*/  PRMT R9, R3.reuse, 0x7771, RZ ;  /* 0x0000777103097816 */ /* 0x040fe400000000ff */
[----:B------:R-:W-:Y:S01]  /*1620*/  PRMT R7, R3, 0x7772, RZ ;  /* 0x0000777203077816 */ /* 0x000fe200000000ff */
[----:B------:R-:W-:Y:S02]  /*1630*/  @!P4 VIADD R0, R15, 0x3 ;  /* 0x000000030f00c836 */ /* 0x000fe40000000000 */
[----:B------:R-:W-:Y:S01]  /*1640*/  @!P3 VIADD R2, R14, 0x2 ;  /* 0x000000020e02b836 */ /* 0x000fe20000000000 */
[----:B------:R-:W-:Y:S01]  /*1650*/  ISETP.GT.U32.AND P4, PT, R7, 0x3, PT ;  /* 0x000000030700780c */ /* 0x000fe20003f84070 */
[----:B------:R-:W-:Y:S01]  /*1660*/  @!P2 VIADD R11, R4, 0x3 ;  /* 0x00000003040ba836 */ /* 0x000fe20000000000 */
[C---:B------:R-:W-:Y:S01]  /*1670*/  ISETP.GT.U32.AND P3, PT, R9.reuse, 0x3, PT ;  /* 0x000000030900780c */ /* 0x040fe20003f64070 */
[----:B------:R-:W-:Y:S02]  /*1680*/  VIADD R4, R9, 0xfffffffd ;  /* 0xfffffffd09047836 */ /* 0x000fe40000000000 */
[----:B------:R-:W-:-:S02]  /*1690*/  IMAD.MOV R9, RZ, RZ, -R9 ;  /* 0x000000ffff097224 */ /* 0x000fc400078e0a09 */
[----:B------:R-:W-:Y:S01]  /*16a0*/  IMAD.MOV R14, RZ, RZ, -R7 ;  /* 0x000000ffff0e7224 */ /* 0x000fe200078e0a07 */
[----:B------:R-:W-:Y:S01]  /*16b0*/  PRMT R6, R3, 0x7773, RZ ;  /* 0x0000777303067816 */ /* 0x000fe200000000ff */
[----:B------:R-:W-:Y:S01]  /*16c0*/  VIADD R3, R7, 0xfffffffd ;  /* 0xfffffffd07037836 */ /* 0x000fe20000000000 */
[----:B------:R-:W-:Y:S02]  /*16d0*/  PRMT R8, R5, 0x7771, RZ ;  /* 0x0000777105087816 */ /* 0x000fe400000000ff */
[----:B------:R-:W-:Y:S02]  /*16e0*/  PRMT R7, R9, 0x7710, RZ ;  /* 0x0000771009077816 */ /* 0x000fe400000000ff */
[----:B------:R-:W-:Y:S02]  /*16f0*/  PRMT R9, R14, 0x7710, RZ ;  /* 0x000077100e097816 */ /* 0x000fe400000000ff */
[----:B------:R-:W-:-:S03]  /*1700*/  ISETP.GT.U32.AND P2, PT, R8, 0x1, PT ;  /* 0x000000010800780c */ /* 0x000fc60003f44070 */
[----:B------:R-:W-:Y:S02]  /*1710*/  @!P4 VIADD R3, R9, 0x3 ;  /* 0x000000030903c836 */ /* 0x000fe40000000000 */
[----:B------:R-:W-:Y:S02]  /*1720*/  IMAD.MOV R9, RZ, RZ, -R8 ;  /* 0x000000ffff097224 */ /* 0x000fe400078e0a08 */
[----:B------:R-:W-:Y:S01]  /*1730*/  @!P3 VIADD R4, R7, 0x3 ;  /* 0x000000030704b836 */ /* 0x000fe20000000000 */
[----:B------:R-:W-:Y:S02]  /*1740*/  PRMT R7, R5, 0x7772, RZ ;  /* 0x0000777205077816 */ /* 0x000fe400000000ff */
[----:B------:R-:W-:Y:S02]  /*1750*/  PRMT R9, R9, 0x7710, RZ ;  /* 0x0000771009097816 */ /* 0x000fe400000000ff */
[----:B------:R-:W-:Y:S01]  /*1760*/  IADD3 R11, PT, PT, R2, R11, R13 ;  /* 0x0000000b020b7210 */ /* 0x000fe20007ffe00d */
[----:B------:R-:W-:Y:S01]  /*1770*/  VIADD R8, R8, 0xffffffff ;  /* 0xffffffff08087836 */ /* 0x000fe20000000000 */
[----:B------:R-:W-:-:S02]  /*1780*/  PRMT R2, R5, 0x7773, RZ ;  /* 0x0000777305027816 */ /* 0x000fc400000000ff */
[----:B------:R-:W-:Y:S01]  /*1790*/  ISETP.GT.U32.AND P3, PT, R7, 0x2, PT ;  /* 0x000000020700780c */ /* 0x000fe20003f64070 */
[----:B------:R-:W-:Y:S01]  /*17a0*/  @!P2 VIADD R8, R9, 0x1 ;  /* 0x000000010908a836 */ /* 0x000fe20000000000 */
[----:B------:R-:W-:Y:S01]  /*17b0*/  PRMT R5, R5, 0x7770, RZ ;  /* 0x0000777005057816 */ /* 0x000fe200000000ff */
[----:B------:R-:W-:Y:S01]  /*17c0*/  IMAD.MOV R9, RZ, RZ, -R7 ;  /* 0x000000ffff097224 */ /* 0x000fe200078e0a07 */
[----:B------:R-:W-:Y:S02]  /*17d0*/  ISETP.GT.U32.AND P5, PT, R6, 0x3, PT ;  /* 0x000000030600780c */ /* 0x000fe40003fa4070 */
[----:B------:R-:W-:Y:S01]  /*17e0*/  ISETP.GT.U32.AND P4, PT, R2, 0x3, PT ;  /* 0x000000030200780c */ /* 0x000fe20003f84070 */
[----:B------:R-:W-:Y:S01]  /*17f0*/  IMAD.MOV R15, RZ, RZ, -R6 ;  /* 0x000000ffff0f7224 */ /* 0x000fe200078e0a06 */
[----:B------:R-:W-:Y:S01]  /*1800*/  IADD3 R5, PT, PT, R0, R5, R11 ;  /* 0x0000000500057210 */ /* 0x000fe20007ffe00b */
[----:B------:R-:W-:Y:S01]  /*1810*/  IMAD.MOV R11, RZ, RZ, -R2 ;  /* 0x000000ffff0b7224 */ /* 0x000fe200078e0a02 */
[----:B------:R-:W0:Y:S01]  /*1820*/  LDS.U8 R0, [UR4] ;  /* 0x00000004ff007984 */ /* 0x000e220008000000 */
[----:B------:R-:W-:Y:S01]  /*1830*/  PRMT R9, R9, 0x7710, RZ ;  /* 0x0000771009097816 */ /* 0x000fe200000000ff */
[----:B------:R-:W-:Y:S01]  /*1840*/  VIADD R7, R7, 0xfffffffe ;  /* 0xfffffffe07077836 */ /* 0x000fe20000000000 */
[----:B------:R-:W-:-:S02]  /*1850*/  PRMT R14, R15, 0x7710, RZ ;  /* 0x000077100f0e7816 */ /* 0x000fc400000000ff */
[----:B------:R-:W-:Y:S01]  /*1860*/  PRMT R11, R11, 0x7710, RZ ;  /* 0x000077100b0b7816 */ /* 0x000fe200000000ff */
[----:B------:R-:W-:Y:S01]  /*1870*/  @!P3 VIADD R7, R9, 0x2 ;  /* 0x000000020907b836 */ /* 0x000fe20000000000 */
[----:B------:R-:W-:Y:S01]  /*1880*/  ISETP.NE.AND P2, PT, R12, RZ, PT ;  /* 0x000000ff0c00720c */ /* 0x000fe20003f45270 */
[----:B------:R-:W-:Y:S01]  /*1890*/  IMAD.MOV.U32 R13, RZ, RZ, 0xd ;  /* 0x0000000dff0d7424 */ /* 0x000fe200078e00ff */
[----:B------:R-:W-:Y:S01]  /*18a0*/  IADD3 R4, PT, PT, R4, R8, R5 ;  /* 0x0000000804047210 */ /* 0x000fe20007ffe005 */
[----:B------:R-:W-:Y:S02]  /*18b0*/  VIADD R6, R6, 0xfffffffd ;  /* 0xfffffffd06067836 */ /* 0x000fe40000000000 */
[----:B------:R-:W-:Y:S02]  /*18c0*/  VIADD R2, R2, 0xfffffffd ;  /* 0xfffffffd02027836 */ /* 0x000fe40000000000 */
[----:B------:R-:W-:Y:S01]  /*18d0*/  IMAD.MOV.U32 R8, RZ, RZ, 0xe ;  /* 0x0000000eff087424 */ /* 0x000fe200078e00ff */
[----:B------:R-:W-:Y:S01]  /*18e0*/  IADD3 R3, PT, PT, R3, R7, R4 ;  /* 0x0000000703037210 */ /* 0x000fe20007ffe004 */
[----:B------:R-:W-:-:S02]  /*18f0*/  @!P5 VIADD R6, R14, 0x3 ;  /* 0x000000030e06d836 */ /* 0x000fc40000000000 */
[----:B------:R-:W-:Y:S02]  /*1900*/  @!P4 VIADD R2, R11, 0x3 ;  /* 0x000000030b02c836 */ /* 0x000fe40000000000 */
[----:B------:R-:W-:Y:S01]  /*1910*/  IMAD.SHL.U32 R5, R12, 0x10000000, RZ ;  /* 0x100000000c057824 */ /* 0x000fe200078e00ff */
[----:B------:R-:W-:Y:S01]  /*1920*/  @!P0 PRMT R9, R13, 0x7610, R9 ;  /* 0x000076100d098816 */ /* 0x000fe20000000009 */
[----:B------:R-:W-:Y:S01]  /*1930*/  IMAD.MOV.U32 R7, RZ, RZ, 0xf ;  /* 0x0000000fff077424 */ /* 0x000fe200078e00ff */
[----:B------:R-:W-:Y:S02]  /*1940*/  @!P1 PRMT R4, R8, 0x7610, R4 ;  /* 0x0000761008049816 */ /* 0x000fe40000000004 */
[----:B------:R-:W-:Y:S02]  /*1950*/  LOP3.LUT R11, R5, 0xfffffff, R26, 0xf8, !PT ;  /* 0x0fffffff050b7812 */ /* 0x000fe400078ef81a */
[----:B------:R-:W-:Y:S01]  /*1960*/  IADD3 R2, PT, PT, R6, R2, R3 ;  /* 0x0000000206027210 */ /* 0x000fe20007ffe003 */
[----:B------:R1:W-:Y:S04]  /*1970*/  @!P0 STS.U8 [UR4+0x48], R9 ;  /* 0x00004809ff008988 */ /* 0x0003e80008000004 */
[----:B------:R1:W-:Y:S04]  /*1980*/  @!P1 STS.U8 [UR4+0x48], R4 ;  /* 0x00004804ff009988 */ /* 0x0003e80008000004 */
[----:B------:R1:W-:Y:S04]  /*1990*/  STS.64 [UR4+0x40], R10 ;  /* 0x0000400aff007988 */ /* 0x0003e80008000a04 */
[----:B------:R1:W-:Y:S04]  /*19a0*/  @!P2 STS.U8 [UR4+0x48], R7 ;  /* 0x00004807ff00a988 */ /* 0x0003e80008000004 */
[----:B------:R1:W-:Y:S01]  /*19b0*/  STS.U8 [UR4+0x49], R2 ;  /* 0x00004902ff007988 */ /* 0x0003e20008000004 */
[----:B------:R-:W-:-:S02]  /*19c0*/  LOP3.LUT P0, RZ, R2, 0xff, RZ, 0xc0, !PT ;  /* 0x000000ff02ff7812 */ /* 0x000fc4000780c0ff */
[C---:B0-----:R-:W-:Y:S02]  /*19d0*/  PRMT R8, R0.reuse, 0x7610, R8 ;  /* 0x0000761000087816 */ /* 0x041fe40000000008 */
[----:B------:R-:W-:-:S09]  /*19e0*/  PRMT R5, R0, 0x7610, R5 ;  /* 0x0000761000057816 */ /* 0x000fd20000000005 */
[----:B-1----:R-:W-:Y:S05]  /*19f0*/  @!P0 BRA `(.L_x_1) ;  /* 0x0000000800948947 */ /* 0x002fea0003800000 */
[----:B------:R-:W0:Y:S01]  /*1a00*/  LDS.U8 R4, [UR4+0x48] ;  /* 0x00004804ff047984 */ /* 0x000e220008000000 */
[----:B------:R-:W1:Y:S01]  /*1a10*/  LDC R0, c[0x0][0x390] ;  /* 0x0000e400ff007b82 */ /* 0x000e620000000800 */
[----:B------:R-:W-:Y:S02]  /*1a20*/  PRMT R3, R5, 0x7610, R3 ;  /* 0x0000761005037816 */ /* 0x000fe40000000003 */
[----:B------:R-:W-:Y:S02]  /*1a30*/  PRMT R5, RZ, 0x7610, R5 ;  /* 0x00007610ff057816 */ /* 0x000fe40000000005 */
[----:B01----:R-:W-:-:S07]  /*1a40*/  LOP3.LUT R0, R0, 0xff, RZ, 0xc0, !PT ;  /* 0x000000ff00007812 */ /* 0x003fce00078ec0ff */
.L_x_7:
[----:B------:R-:W-:Y:S01]  /*1a50*/  LOP3.LUT P0, RZ, R3, 0xff, RZ, 0xc0, !PT ;  /* 0x000000ff03ff7812 */ /* 0x000fe2000780c0ff */
[----:B------:R-:W-:-:S12]  /*1a60*/  BSSY.RELIABLE B1, `(.L_x_2) ;  /* 0x000009a000017945 */ /* 0x000fd80003800100 */
[----:B0-----:R-:W-:Y:S05]  /*1a70*/  @!P0 BRA `(.L_x_3) ;  /* 0x0000000000588947 */ /* 0x001fea0003800000 */
[----:B------:R-:W0:Y:S01]  /*1a80*/  S2UR UR6, SR_CgaCtaId ;  /* 0x00000000000679c3 */ /* 0x000e220000008800 */
[----:B------:R-:W-:Y:S01]  /*1a90*/  UMOV UR5, 0x400 ;  /* 0x0000040000057882 */ /* 0x000fe20000000000 */
[----:B------:R-:W-:Y:S01]  /*1aa0*/  LOP3.LUT R8, R3, 0xff, RZ, 0xc0, !PT ;  /* 0x000000ff03087812 */ /* 0x000fe200078ec0ff */
[----:B------:R-:W-:Y:S02]  /*1ab0*/  IMAD.U32 R7, RZ, RZ, UR5 ;  /* 0x00000005ff077e24 */ /* 0x000fe4000f8e00ff */
[----:B------:R-:W-:Y:S02]  /*1ac0*/  IMAD.MOV R12, RZ, RZ, -R5 ;  /* 0x000000ffff0c7224 */ /* 0x000fe400078e0a05 */
[----:B------:R-:W-:-:S03]  /*1ad0*/  VIADD R8, R8, 0xffffffff ;  /* 0xffffffff08087836 */ /* 0x000fc60000000000 */
[----:B------:R-:W-:-:S05]  /*1ae0*/  PRMT R12, R12, 0x7710, RZ ;  /* 0x000077100c0c7816 */ /* 0x000fca00000000ff */
[----:B------:R-:W-:-:S05]  /*1af0*/  VIADD R12, R12, 0x3 ;  /* 0x000000030c0c7836 */ /* 0x000fca0000000000 */
[----:B------:R-:W-:Y:S01]  /*1b00*/  LOP3.LUT R12, R12, 0xff, RZ, 0xc0, !PT ;  /* 0x000000ff0c0c7812 */ /* 0x000fe200078ec0ff */
[----:B0-----:R-:W-:-:S05]  /*1b10*/  IMAD.U32 R6, RZ, RZ, UR6 ;  /* 0x00000006ff067e24 */ /* 0x001fca000f8e00ff */
[----:B------:R-:W-:-:S04]  /*1b20*/  LEA R9, R6, R7, 0x18 ;  /* 0x0000000706097211 */ /* 0x000fc800078ec0ff */
[----:B------:R-:W-:Y:S02]  /*1b30*/  LEA.HI R8, R8, R9, RZ, 0x1e ;  /* 0x0000000908087211 */ /* 0x000fe400078ff0ff */
[----:B------:R-:W-:-:S04]  /*1b40*/  LEA R9, R3, 0xfffffffe, 0x1 ;  /* 0xfffffffe03097811 */ /* 0x000fc800078e08ff */
[----:B------:R-:W0:Y:S01]  /*1b50*/  LDS.U8 R8, [R8+0x1] ;  /* 0x0000010008087984 */ /* 0x000e220000000000 */
[----:B------:R-:W-:-:S04]  /*1b60*/  LOP3.LUT R9, R9, 0x6, RZ, 0xc0, !PT ;  /* 0x0000000609097812 */ /* 0x000fc800078ec0ff */
[----:B------:R-:W-:-:S04]  /*1b70*/  ISETP.GT.U32.AND P0, PT, R9, 0xffff, PT ;  /* 0x0000ffff0900780c */ /* 0x000fc80003f04070 */
[----:B------:R-:W-:-:S04]  /*1b80*/  SEL R9, R9, 0xffff, !P0 ;  /* 0x0000ffff09097807 */ /* 0x000fc80004000000 */
[----:B------:R-:W-:-:S04]  /*1b90*/  LOP3.LUT R9, R9, 0xffff, RZ, 0xc0, !PT ;  /* 0x0000ffff09097812 */ /* 0x000fc800078ec0ff */
[----:B0-----:R-:W-:-:S04]  /*1ba0*/  SHF.R.U32.HI R9, RZ, R9, R8 ;  /* 0x00000009ff097219 */ /* 0x001fc80000011608 */
[----:B------:R-:W-:-:S04]  /*1bb0*/  LOP3.LUT R9, R9, 0x3, RZ, 0xc0, !PT ;  /* 0x0000000309097812 */ /* 0x000fc800078ec0ff */
[----:B------:R-:W-:-:S13]  /*1bc0*/  ISETP.NE.AND P0, PT, R9, R12, PT ;  /* 0x0000000c0900720c */ /* 0x000fda0003f05270 */
[----:B------:R-:W-:Y:S05]  /*1bd0*/  @!P0 BRA `(.L_x_4) ;  /* 0x0000000400088947 */ /* 0x000fea0003800000 */
.L_x_3:
[----:B------:R-:W0:Y:S01]  /*1be0*/  S2UR UR6, SR_CgaCtaId ;  /* 0x00000000000679c3 */ /* 0x000e220000008800 */
[----:B------:R-:W-:Y:S01]  /*1bf0*/  UMOV UR5, 0x400 ;  /* 0x0000040000057882 */ /* 0x000fe20000000000 */
[----:B------:R-:W-:Y:S01]  /*1c00*/  IMAD.SHL.U32 R12, R4, 0x4, RZ ;  /* 0x00000004040c7824 */ /* 0x000fe200078e00ff */
[----:B------:R-:W-:Y:S01]  /*1c10*/  LOP3.LUT R9, R5, 0xff, RZ, 0xc0, !PT ;  /* 0x000000ff05097812 */ /* 0x000fe200078ec0ff */
[----:B------:R-:W-:-:S03]  /*1c20*/  IMAD.U32 R7, RZ, RZ, UR5 ;  /* 0x00000005ff077e24 */ /* 0x000fc6000f8e00ff */
[----:B------:R-:W-:Y:S01]  /*1c30*/  LOP3.LUT R12, R12, 0x3fc, RZ, 0xe2, !PT ;  /* 0x000003fc0c0c7812 */ /* 0x000fe200078ee2ff */
[----:B------:R-:W-:Y:S02]  /*1c40*/  VIADD R13, R7, 0x44a ;  /* 0x0000044a070d7836 */ /* 0x000fe40000000000 */
[----:B0-----:R-:W-:-:S05]  /*1c50*/  IMAD.U32 R6, RZ, RZ, UR6 ;  /* 0x00000006ff067e24 */ /* 0x001fca000f8e00ff */
[----:B------:R-:W-:-:S04]  /*1c60*/  LEA R8, R6, R13, 0x18 ;  /* 0x0000000d06087211 */ /* 0x000fc800078ec0ff */
[----:B------:R-:W-:-:S06]  /*1c70*/  IADD3 R8, PT, PT, R9, R8, R12 ;  /* 0x0000000809087210 */ /* 0x000fcc0007ffe00c */
[----:B------:R-:W0:Y:S02]  /*1c80*/  LDS.U8 R8, [R8] ;  /* 0x0000000008087984 */ /* 0x000e240000000000 */
[----:B0-----:R-:W-:-:S13]  /*1c90*/  ISETP.NE.AND P0, PT, R8, RZ, PT ;  /* 0x000000ff0800720c */ /* 0x001fda0003f05270 */
[----:B------:R-:W-:Y:S05]  /*1ca0*/  @!P0 BRA `(.L_x_4) ;  /* 0x0000000000d48947 */ /* 0x000fea0003800000 */
[----:B------:R-:W-:Y:S01]  /*1cb0*/  IMAD.SHL.U32 R14, R9, 0x4, RZ ;  /* 0x00000004090e7824 */ /* 0x000fe200078e00ff */
[----:B------:R-:W-:Y:S01]  /*1cc0*/  LOP3.LUT R13, R4, 0xff, RZ, 0xc0, !PT ;  /* 0x000000ff040d7812 */ /* 0x000fe200078ec0ff */
[----:B------:R-:W-:Y:S02]  /*1cd0*/  VIADD R19, R7, 0x4a ;  /* 0x0000004a07137836 */ /* 0x000fe40000000000 */
[----:B------:R-:W0:Y:S02]  /*1ce0*/  LDC R8, c[0x3][R14] ;  /* 0x00c000000e087b82 */ /* 0x000e240000000800 */
[----:B0-----:R-:W-:Y:S02]  /*1cf0*/  IMAD.IADD R8, R13, 0x1, R8 ;  /* 0x000000010d087824 */ /* 0x001fe400078e0208 */
[----:B------:R-:W-:Y:S02]  /*1d00*/  IMAD.MOV.U32 R13, RZ, RZ, 0xf ;  /* 0x0000000fff0d7424 */ /* 0x000fe400078e00ff */
[----:B------:R-:W-:-:S05]  /*1d10*/  IMAD.SHL.U32 R16, R8, 0x4, RZ ;  /* 0x0000000408107824 */ /* 0x000fca00078e00ff */
[CC--:B------:R-:W-:Y:S02]  /*1d20*/  SHF.L.U32 R15, R13.reuse, R16.reuse, RZ ;  /* 0x000000100d0f7219 */ /* 0x0c0fe400000006ff */
[----:B------:R-:W-:Y:S02]  /*1d30*/  SHF.L.U64.HI R18, R13, R16, RZ ;  /* 0x000000100d127219 */ /* 0x000fe400000102ff */
[----:B------:R-:W-:Y:S02]  /*1d40*/  LOP3.LUT R15, R15, R10, RZ, 0xc0, !PT ;  /* 0x0000000a0f0f7212 */ /* 0x000fe400078ec0ff */
[----:B------:R-:W-:Y:S02]  /*1d50*/  LOP3.LUT R17, R18, R11, RZ, 0xc0, !PT ;  /* 0x0000000b12117212 */ /* 0x000fe400078ec0ff */
[----:B------:R-:W-:Y:S02]  /*1d60*/  LEA R18, R6, R19, 0x18 ;  /* 0x0000001306127211 */ /* 0x000fe400078ec0ff */
[----:B------:R-:W-:-:S05]  /*1d70*/  SHF.R.U64 R19, R15, R16, R17 ;  /* 0x000000100f137219 */ /* 0x000fca0000001211 */
[----:B------:R-:W-:Y:S01]  /*1d80*/  IMAD R15, R19, 0x40, R18 ;  /* 0x00000040130f7824 */ /* 0x000fe200078e0212 */
[----:B------:R-:W-:-:S04]  /*1d90*/  LOP3.LUT R18, R3, 0xff, RZ, 0xc0, !PT ;  /* 0x000000ff03127812 */ /* 0x000fc800078ec0ff */
[----:B------:R-:W-:Y:S02]  /*1da0*/  IADD3 R15, PT, PT, R9, R15, R16 ;  /* 0x0000000f090f7210 */ /* 0x000fe40007ffe010 */
[----:B------:R-:W-:-:S03]  /*1db0*/  LOP3.LUT R9, R2, 0xff, RZ, 0xc0, !PT ;  /* 0x000000ff02097812 */ /* 0x000fc600078ec0ff */
[----:B------:R-:W0:Y:S02]  /*1dc0*/  LDS.S8 R16, [R15] ;  /* 0x000000000f107984 */ /* 0x000e240000000200 */
[----:B0-----:R-:W-:-:S05]  /*1dd0*/  IMAD.IADD R9, R9, 0x1, R16 ;  /* 0x0000000109097824 */ /* 0x001fca00078e0210 */
[----:B------:R-:W-:-:S04]  /*1de0*/  IADD3 R17, PT, PT, R18, 0x1, R9 ;  /* 0x0000000112117810 */ /* 0x000fc80007ffe009 */
[----:B------:R-:W-:-:S13]  /*1df0*/  ISETP.GT.U32.AND P0, PT, R17, R0, PT ;  /* 0x000000001100720c */ /* 0x000fda0003f04070 */
[----:B------:R-:W-:Y:S05]  /*1e00*/  @P0 BRA `(.L_x_4) ;  /* 0x00000000007c0947 */ /* 0x000fea0003800000 */
[----:B------:R-:W-:Y:S02]  /*1e10*/  SHF.R.S32.HI R15, RZ, 0x1f, R19 ;  /* 0x0000001fff0f7819 */ /* 0x000fe40000011413 */
[-C--:B------:R-:W-:Y:S02]  /*1e20*/  SHF.L.U32 R2, R13, R12.reuse, RZ ;  /* 0x0000000c0d027219 */ /* 0x080fe400000006ff */
[-C--:B------:R-:W-:Y:S02]  /*1e30*/  SHF.L.U32 R17, R19, R12.reuse, RZ ;  /* 0x0000000c13117219 */ /* 0x080fe400000006ff */
[-C--:B------:R-:W-:Y:S02]  /*1e40*/  SHF.L.U64.HI R13, R13, R12.reuse, RZ ;  /* 0x0000000c0d0d7219 */ /* 0x080fe400000102ff */
[----:B------:R-:W-:Y:S02]  /*1e50*/  SHF.L.U64.HI R12, R19, R12, R15 ;  /* 0x0000000c130c7219 */ /* 0x000fe4000001020f */
[----:B------:R-:W-:-:S02]  /*1e60*/  LOP3.LUT R10, R17, R10, R2, 0xf4, !PT ;  /* 0x0000000a110a7212 */ /* 0x000fc400078ef402 */
[----:B------:R-:W-:Y:S02]  /*1e70*/  LEA R15, R6, R7, 0x18 ;  /* 0x00000007060f7211 */ /* 0x000fe400078ec0ff */
[C---:B------:R-:W-:Y:S02]  /*1e80*/  LOP3.LUT R2, R3.reuse, 0xfc, RZ, 0xc0, !PT ;  /* 0x000000fc03027812 */ /* 0x040fe400078ec0ff */
[----:B------:R-:W-:Y:S01]  /*1e90*/  LOP3.LUT R11, R12, R11, R13, 0xf4, !PT ;  /* 0x0000000b0c0b7212 */ /* 0x000fe200078ef40d */
[----:B------:R-:W-:Y:S01]  /*1ea0*/  STS.U8 [R15+0x49], R9 ;  /* 0x000049090f007388 */ /* 0x000fe20000000000 */
[----:B------:R-:W-:Y:S01]  /*1eb0*/  LEA.HI R6, R2, R15, RZ, 0x1e ;  /* 0x0000000f02067211 */ /* 0x000fe200078ff0ff */
[----:B------:R-:W-:Y:S02]  /*1ec0*/  IMAD.SHL.U32 R2, R3, 0x2, RZ ;  /* 0x0000000203027824 */ /* 0x000fe400078e00ff */
[----:B------:R-:W-:Y:S01]  /*1ed0*/  STS.64 [R15+0x40], R10 ;  /* 0x0000400a0f007388 */ /* 0x000fe20000000a00 */
[----:B------:R-:W-:-:S02]  /*1ee0*/  IMAD.MOV.U32 R13, RZ, RZ, 0x3 ;  /* 0x00000003ff0d7424 */ /* 0x000fc400078e00ff */
[----:B------:R-:W-:Y:S01]  /*1ef0*/  LOP3.LUT R2, R2, 0x6, RZ, 0xc0, !PT ;  /* 0x0000000602027812 */ /* 0x000fe200078ec0ff */
[----:B------:R-:W-:Y:S01]  /*1f00*/  STS.U8 [R15+0x48], R8 ;  /* 0x000048080f007388 */ /* 0x000fe20000000000 */
[----:B------:R-:W-:Y:S02]  /*1f10*/  VIADD R12, R3, 0x1 ;  /* 0x00000001030c7836 */ /* 0x000fe40000000000 */
[----:B------:R-:W-:Y:S01]  /*1f20*/  ISETP.GT.U32.AND P0, PT, R2, 0xffff, PT ;  /* 0x0000ffff0200780c */ /* 0x000fe20003f04070 */
[----:B------:R-:W0:Y:S02]  /*1f30*/  LDS.U8 R7, [R6+0x1] ;  /* 0x0000010006077984 */ /* 0x000e240000000000 */
[----:B------:R-:W-:Y:S02]  /*1f40*/  PRMT R3, R12, 0x7610, R3 ;  /* 0x000076100c037816 */ /* 0x000fe40000000003 */
[----:B------:R-:W-:-:S04]  /*1f50*/  SEL R2, R2, 0xffff, !P0 ;  /* 0x0000ffff02027807 */ /* 0x000fc80004000000 */
[----:B------:R-:W-:-:S04]  /*1f60*/  LOP3.LUT R4, R2, 0xffff, RZ, 0xc0, !PT ;  /* 0x0000ffff02047812 */ /* 0x000fc800078ec0ff */
[-C--:B------:R-:W-:Y:S02]  /*1f70*/  SHF.L.U32 R2, R13, R4.reuse, RZ ;  /* 0x000000040d027219 */ /* 0x080fe400000006ff */
[----:B------:R-:W-:Y:S02]  /*1f80*/  SHF.L.U32 R5, R5, R4, RZ ;  /* 0x0000000405057219 */ /* 0x000fe400000006ff */
[----:B------:R-:W-:Y:S02]  /*1f90*/  PRMT R4, R8, 0x7610, R4 ;  /* 0x0000761008047816 */ /* 0x000fe40000000004 */
[--C-:B0-----:R-:W-:Y:S02]  /*1fa0*/  LOP3.LUT R7, R5, R7, R2.reuse, 0xf4, !PT ;  /* 0x0000000705077212 */ /* 0x101fe400078ef402 */
[----:B------:R-:W-:Y:S02]  /*1fb0*/  PRMT R2, R9, 0x7610, R2 ;  /* 0x0000761009027816 */ /* 0x000fe40000000002 */
[----:B------:R-:W-:Y:S01]  /*1fc0*/  PRMT R5, RZ, 0x7610, R5 ;  /* 0x00007610ff057816 */ /* 0x000fe20000000005 */
[----:B------:R0:W-:Y:S04]  /*1fd0*/  STS.U8 [R6+0x1], R7 ;  /* 0x0000010706007388 */ /* 0x0001e80000000000 */
[----:B------:R0:W-:Y:S01]  /*1fe0*/  STS.U8 [R15], R12 ;  /* 0x0000000c0f007388 */ /* 0x0001e20000000000 */
[----:B------:R-:W-:Y:S05]  /*1ff0*/  BRA `(.L_x_5) ;  /* 0x0000000400007947 */ /* 0x000fea0003800000 */
.L_x_4:
[----:B------:R-:W-:-:S05]  /*2000*/  VIADD R5, R5, 0x1 ;  /* 0x0000000105057836 */ /* 0x000fca0000000000 */
[----:B------:R-:W-:-:S04]  /*2010*/  LOP3.LUT R8, R5, 0xff, RZ, 0xc0, !PT ;  /* 0x000000ff05087812 */ /* 0x000fc800078ec0ff */
[----:B------:R-:W-:-:S13]  /*2020*/  ISETP.NE.AND P0, PT, R8, 0x4, PT ;  /* 0x000000040800780c */ /* 0x000fda0003f05270 */
[----:B------:R-:W-:Y:S05]  /*2030*/  @P0 BRA `(.L_x_5) ;  /* 0x0000000000f00947 */ /* 0x000fea0003800000 */
[----:B------:R-:W-:Y:S01]  /*2040*/  VIADD R5, R7, 0x4a ;  /* 0x0000004a07057836 */ /* 0x000fe20000000000 */
[----:B------:R-:W-:Y:S01]  /*2050*/  BSSY.RELIABLE B2, `(.L_x_5) ;  /* 0x000003a000027945 */ /* 0x000fe20003800100 */
[----:B------:R-:W-:-:S03]  /*2060*/  LEA R7, R6, R7, 0x18 ;  /* 0x0000000706077211 */ /* 0x000fc600078ec0ff */
[----:B------:R-:W-:-:S07]  /*2070*/  LEA R6, R6, R5, 0x18 ;  /* 0x0000000506067211 */ /* 0x000fce00078ec0ff */
.L_x_6:
[----:B------:R-:W-:Y:S01]  /*2080*/  LOP3.LUT P0, RZ, R3, 0xff, RZ, 0xc0, !PT ;  /* 0x000000ff03ff7812 */ /* 0x000fe2000780c0ff */
[----:B------:R-:W-:Y:S01]  /*2090*/  IMAD.MOV.U32 R8, RZ, RZ, 0xff ;  /* 0x000000ffff087424 */ /* 0x000fe200078e00ff */
[----:B------:R-:W-:-:S11]  /*20a0*/  PRMT R5, RZ, 0x7610, R5 ;  /* 0x00007610ff057816 */ /* 0x000fd60000000005 */
[----:B------:R-:W-:Y:S05]  /*20b0*/  @!P0 BREAK.RELIABLE B2 ;  /* 0x0000000000028942 */ /* 0x000fea0003800100 */
[----:B------:R-:W-:Y:S05]  /*20c0*/  @!P0 BREAK.RELIABLE B1 ;  /* 0x0000000000018942 */ /* 0x000fea0003800100 */
[----:B------:R-:W-:Y:S05]  /*20d0*/  @!P0 BRA `(.L_x_1) ;  /* 0x0000000000dc8947 */ /* 0x000fea0003800000 */
[----:B------:R-:W-:Y:S02]  /*20e0*/  VIADD R8, R3, 0xffffffff ;  /* 0xffffffff03087836 */ /* 0x000fe40000000000 */
[----:B------:R-:W-:Y:S02]  /*20f0*/  IMAD.MOV.U32 R13, RZ, RZ, 0xf ;  /* 0x0000000fff0d7424 */ /* 0x000fe400078e00ff */
[C---:B------:R-:W-:Y:S01]  /*2100*/  IMAD.SHL.U32 R5, R8.reuse, 0x2, RZ ;  /* 0x0000000208057824 */ /* 0x040fe200078e00ff */
[----:B------:R-:W-:Y:S01]  /*2110*/  LOP3.LUT R12, R8, 0xfc, RZ, 0xc0, !PT ;  /* 0x000000fc080c7812 */ /* 0x000fe200078ec0ff */
[----:B------:R-:W-:Y:S03]  /*2120*/  STS.U8 [R7], R8 ;  /* 0x0000000807007388 */ /* 0x000fe60000000000 */
[----:B------:R-:W-:Y:S02]  /*2130*/  LEA.HI R12, R12, R7, RZ, 0x1e ;  /* 0x000000070c0c7211 */ /* 0x000fe400078ff0ff */
[----:B------:R-:W-:-:S03]  /*2140*/  LOP3.LUT R5, R5, 0x6, RZ, 0xc0, !PT ;  /* 0x0000000605057812 */ /* 0x000fc600078ec0ff */
[----:B------:R0:W1:Y:S01]  /*2150*/  LDS.U8 R3, [R12+0x1] ;  /* 0x000001000c037984 */ /* 0x0000620000000000 */
[----:B------:R-:W-:-:S04]  /*2160*/  ISETP.GT.U32.AND P0, PT, R5, 0xffff, PT ;  /* 0x0000ffff0500780c */ /* 0x000fc80003f04070 */
[----:B------:R-:W-:Y:S02]  /*2170*/  SEL R5, R5, 0xffff, !P0 ;  /* 0x0000ffff05057807 */ /* 0x000fe40004000000 */
[C---:B0-----:R-:W-:Y:S01]  /*2180*/  LOP3.LUT R12, R4.reuse, 0xff, RZ, 0xc0, !PT ;  /* 0x000000ff040c7812 */ /* 0x041fe200078ec0ff */
[----:B------:R-:W-:Y:S01]  /*2190*/  IMAD.SHL.U32 R4, R4, 0x4, RZ ;  /* 0x0000000404047824 */ /* 0x000fe200078e00ff */
[----:B------:R-:W-:-:S04]  /*21a0*/  LOP3.LUT R14, R5, 0xffff, RZ, 0xc0, !PT ;  /* 0x0000ffff050e7812 */ /* 0x000fc800078ec0ff */
[----:B------:R-:W-:-:S04]  /*21b0*/  LOP3.LUT R4, R4, 0x3fc, RZ, 0xe2, !PT ;  /* 0x000003fc04047812 */ /* 0x000fc800078ee2ff */
[----:B------:R-:W-:Y:S02]  /*21c0*/  SHF.L.U64.HI R15, R13, R4, RZ ;  /* 0x000000040d0f7219 */ /* 0x000fe400000102ff */
[----:B-1----:R-:W-:-:S05]  /*21d0*/  SHF.R.U32.HI R3, RZ, R14, R3 ;  /* 0x0000000eff037219 */ /* 0x002fca0000011603 */
[----:B------:R-:W-:-:S05]  /*21e0*/  IMAD.SHL.U32 R5, R3, 0x4, RZ ;  /* 0x0000000403057824 */ /* 0x000fca00078e00ff */
[----:B------:R-:W-:-:S04]  /*21f0*/  LOP3.LUT R5, R5, 0xffff, RZ, 0xc0, !PT ;  /* 0x0000ffff05057812 */ /* 0x000fc800078ec0ff */
[----:B------:R-:W-:-:S04]  /*2200*/  LOP3.LUT R18, R5, 0xc, RZ, 0xc, !PT ;  /* 0x0000000c05127812 */ /* 0x000fc800078e0cff */
[----:B------:R-:W0:Y:S02]  /*2210*/  LDC R5, c[0x3][R18] ;  /* 0x00c0000012057b82 */ /* 0x000e240000000800 */
[----:B0-----:R-:W-:-:S04]  /*2220*/  IMAD.IADD R12, R12, 0x1, R5 ;  /* 0x000000010c0c7824 */ /* 0x001fc800078e0205 */
[----:B------:R-:W-:-:S05]  /*2230*/  IMAD.SHL.U32 R14, R12, 0x4, RZ ;  /* 0x000000040c0e7824 */ /* 0x000fca00078e00ff */
[CC--:B------:R-:W-:Y:S02]  /*2240*/  SHF.L.U32 R17, R13.reuse, R14.reuse, RZ ;  /* 0x0000000e0d117219 */ /* 0x0c0fe400000006ff */
[----:B------:R-:W-:Y:S02]  /*2250*/  SHF.L.U64.HI R16, R13, R14, RZ ;  /* 0x0000000e0d107219 */ /* 0x000fe400000102ff */
[----:B------:R-:W-:Y:S02]  /*2260*/  LOP3.LUT R17, R17, R10, RZ, 0xc0, !PT ;  /* 0x0000000a11117212 */ /* 0x000fe400078ec0ff */
[----:B------:R-:W-:-:S04]  /*2270*/  LOP3.LUT R5, R16, R11, RZ, 0xc0, !PT ;  /* 0x0000000b10057212 */ /* 0x000fc800078ec0ff */
[----:B------:R-:W-:Y:S02]  /*2280*/  SHF.R.U64 R17, R17, R14, R5 ;  /* 0x0000000e11117219 */ /* 0x000fe40000001205 */
[C---:B------:R-:W-:Y:S02]  /*2290*/  LOP3.LUT R5, R3.reuse, 0x3, RZ, 0xc, !PT ;  /* 0x0000000303057812 */ /* 0x040fe400078e0cff */
[----:B------:R-:W-:Y:S01]  /*22a0*/  LOP3.LUT R3, R3, 0x3, RZ, 0xc0, !PT ;  /* 0x0000000303037812 */ /* 0x000fe200078ec0ff */
[----:B------:R-:W-:-:S05]  /*22b0*/  IMAD R9, R17, 0x40, R6 ;  /* 0x0000004011097824 */ /* 0x000fca00078e0206 */
[----:B------:R-:W-:Y:S02]  /*22c0*/  IADD3 R5, PT, PT, R5, R9, R14 ;  /* 0x0000000905057210 */ /* 0x000fe40007ffe00e */
[----:B------:R-:W-:Y:S02]  /*22d0*/  SHF.R.S32.HI R9, RZ, 0x1f, R17 ;  /* 0x0000001fff097819 */ /* 0x000fe40000011411 */
[-C--:B------:R-:W-:Y:S02]  /*22e0*/  SHF.L.U32 R14, R13, R4.reuse, RZ ;  /* 0x000000040d0e7219 */ /* 0x080fe400000006ff */
[----:B------:R-:W0:Y:S01]  /*22f0*/  LDS.U8 R5, [R5] ;  /* 0x0000000005057984 */ /* 0x000e220000000000 */
[CC--:B------:R-:W-:Y:S02]  /*2300*/  SHF.L.U32 R13, R17.reuse, R4.reuse, RZ ;  /* 0x00000004110d7219 */ /* 0x0c0fe400000006ff */
[----:B------:R-:W-:Y:S01]  /*2310*/  SHF.L.U64.HI R4, R17, R4, R9 ;  /* 0x0000000411047219 */ /* 0x000fe20000010209 */
[----:B------:R1:W-:Y:S01]  /*2320*/  STS.U8 [R7+0x48], R12 ;  /* 0x0000480c07007388 */ /* 0x0003e20000000000 */
[----:B------:R-:W-:-:S02]  /*2330*/  LOP3.LUT R10, R13, R10, R14, 0xf4, !PT ;  /* 0x0000000a0d0a7212 */ /* 0x000fc400078ef40e */
[----:B------:R-:W-:Y:S02]  /*2340*/  LOP3.LUT R11, R4, R11, R15, 0xf4, !PT ;  /* 0x0000000b040b7212 */ /* 0x000fe400078ef40f */
[----:B------:R-:W-:-:S03]  /*2350*/  PRMT R4, R12, 0x7610, R4 ;  /* 0x000076100c047816 */ /* 0x000fc60000000004 */
[----:B------:R1:W-:Y:S01]  /*2360*/  STS.64 [R7+0x40], R10 ;  /* 0x0000400a07007388 */ /* 0x0003e20000000a00 */
[----:B0-----:R-:W-:Y:S02]  /*2370*/  IMAD.IADD R14, R5, 0x1, R2 ;  /* 0x00000001050e7824 */ /* 0x001fe400078e0202 */
[----:B------:R-:W-:Y:S01]  /*2380*/  VIADD R5, R3, 0x1 ;  /* 0x0000000103057836 */ /* 0x000fe20000000000 */
[----:B------:R-:W-:Y:S02]  /*2390*/  PRMT R3, R8, 0x7610, R3 ;  /* 0x0000761008037816 */ /* 0x000fe40000000003 */
[----:B------:R1:W-:Y:S02]  /*23a0*/  STS.U8 [R7+0x49], R14 ;  /* 0x0000490e07007388 */ /* 0x0003e40000000000 */
[----:B------:R-:W-:-:S04]  /*23b0*/  PRMT R2, R5, 0x9910, RZ ;  /* 0x0000991005027816 */ /* 0x000fc800000000ff */
[----:B------:R-:W-:Y:S02]  /*23c0*/  ISETP.NE.AND P0, PT, R2, 0x4, PT ;  /* 0x000000040200780c */ /* 0x000fe40003f05270 */
[----:B------:R-:W-:-:S11]  /*23d0*/  PRMT R2, R14, 0x7610, R2 ;  /* 0x000076100e027816 */ /* 0x000fd60000000002 */
[----:B-1----:R-:W-:Y:S05]  /*23e0*/  @!P0 BRA `(.L_x_6) ;  /* 0xfffffffc00248947 */ /* 0x002fea000383ffff */
[----:B------:R-:W-:Y:S05]  /*23f0*/  BSYNC.RELIABLE B2 ;  /* 0x0000000000027941 */ /* 0x000fea0003800100 */
.L_x_5:
[----:B------:R-:W-:Y:S05]  /*2400*/  BSYNC.RELIABLE B1 ;  /* 0x0000000000017941 */ /* 0x000fea0003800100 */
.L_x_2:
[----:B------:R-:W-:-:S13]  /*2410*/  LOP3.LUT P0, RZ, R2, 0xff, RZ, 0xc0, !PT ;  /* 0x000000ff02ff7812 */ /* 0x000fda000780c0ff */
[----:B------:R-:W-:Y:S05]  /*2420*/  @P0 BRA `(.L_x_7) ;  /* 0xfffffff400880947 */ /* 0x000fea000383ffff */
[C---:B------:R-:W-:Y:S02]  /*2430*/  PRMT R8, R3.reuse, 0x7610, R8 ;  /* 0x0000761003087816 */ /* 0x040fe40000000008 */
[----:B------:R-:W-:-:S07]  /*2440*/  PRMT R5, R3, 0x7610, R5 ;  /* 0x0000761003057816 */ /* 0x000fce0000000005 */
.L_x_1:
[----:B------:R-:W-:Y:S05]  /*2450*/  BSYNC.RECONVERGENT B0 ;  /* 0x0000000000007941 */ /* 0x000fea0003800200 */
.L_x_0:
[----:B------:R-:W-:Y:S05]  /*2460*/  WARPSYNC.ALL ;  /* 0x0000000000007948 */ /* 0x000fea0003800000 */
[----:B------:R-:W1:Y:S01]  /*2470*/  S2R R3, SR_TID.X ;  /* 0x0000000000037919 */ /* 0x000e620000002100 */
[----:B------:R-:W1:Y:S01]  /*2480*/  S2UR UR5, SR_CTAID.X ;  /* 0x00000000000579c3 */ /* 0x000e620000002500 */
[----:B------:R-:W2:Y:S01]  /*2490*/  LDCU.64 UR6, c[0x0][0x388] ;  /* 0x00007100ff0677ac */ /* 0x000ea20008000a00 */
[----:B------:R-:W-:-:S06]  /*24a0*/  LOP3.LUT P0, R4, R5, 0xff, RZ, 0xc0, !PT ;  /* 0x000000ff05047812 */ /* 0x000fcc000780c0ff */
[----:B------:R-:W1:Y:S02]  /*24b0*/  LDC R0, c[0x0][0x360] ;  /* 0x0000d800ff007b82 */ /* 0x000e640000000800 */
[----:B-1----:R-:W-:-:S04]  /*24c0*/  IMAD R0, R0, UR5, R3 ;  /* 0x0000000500007c24 */ /* 0x002fc8000f8e0203 */
[----:B0-----:R-:W-:-:S05]  /*24d0*/  IMAD R7, R0, 0xfc, RZ ;  /* 0x000000fc00077824 */ /* 0x001fca00078e02ff */
[----:B--2---:R-:W-:-:S04]  /*24e0*/  IADD3 R2, P1, PT, R7, UR6, RZ ;  /* 0x0000000607027c10 */ /* 0x004fc8000ff3e0ff */
[----:B------:R-:W-:-:S05]  /*24f0*/  LEA.HI.X.SX32 R3, R7, UR7, 0x1, P1 ;  /* 0x0000000707037c11 */ /* 0x000fca00088f0eff */
[----:B------:R0:W-:Y:S01]  /*2500*/  STG.E.U8 desc[UR8][R2.64], R8 ;  /* 0x0000000802007986 */ /* 0x0001e2000c101108 */
[----:B------:R-:W-:Y:S05]  /*2510*/  @!P0 EXIT ;  /* 0x000000000000894d */ /* 0x000fea0003800000 */
[----:B------:R-:W-:Y:S01]  /*2520*/  ISETP.GE.U32.AND P0, PT, R4, 0x4, PT ;  /* 0x000000040400780c */ /* 0x000fe20003f06070 */
[----:B------:R-:W-:Y:S01]  /*2530*/  BSSY.RECONVERGENT B0, `(.L_x_8) ;  /* 0x0000022000007945 */ /* 0x000fe20003800200 */
[----:B------:R-:W-:Y:S01]  /*2540*/  LOP3.LUT R0, R5, 0x3, RZ, 0xc0, !PT ;  /* 0x0000000305007812 */ /* 0x000fe200078ec0ff */
[----:B0-----:R-:W-:-:S03]  /*2550*/  IMAD.MOV.U32 R2, RZ, RZ, RZ ;  /* 0x000000ffff027224 */ /* 0x001fc600078e00ff */
[----:B------:R-:W-:-:S07]  /*2560*/  ISETP.NE.AND P1, PT, R0, RZ, PT ;  /* 0x000000ff0000720c */ /* 0x000fce0003f25270 */
[----:B------:R-:W-:Y:S06]  /*2570*/  @!P0 BRA `(.L_x_9) ;  /* 0x0000000000748947 */ /* 0x000fec0003800000 */
[----:B------:R-:W0:Y:S01]  /*2580*/  S2UR UR5, SR_CgaCtaId ;  /* 0x00000000000579c3 */ /* 0x000e220000008800 */
[----:B------:R-:W-:Y:S01]  /*2590*/  UMOV UR4, 0x400 ;  /* 0x0000040000047882 */ /* 0x000fe20000000000 */
[----:B------:R-:W-:Y:S01]  /*25a0*/  LOP3.LUT R17, R5, 0xfc, RZ, 0xc0, !PT ;  /* 0x000000fc05117812 */ /* 0x000fe200078ec0ff */
[----:B------:R-:W-:Y:S01]  /*25b0*/  VIADD R6, R7, 0x1 ;  /* 0x0000000107067836 */ /* 0x000fe20000000000 */
[----:B------:R-:W-:Y:S01]  /*25c0*/  PRMT R8, RZ, 0x7610, R8 ;  /* 0x00007610ff087816 */ /* 0x000fe20000000008 */
[----:B------:R-:W-:Y:S01]  /*25d0*/  IMAD.MOV.U32 R2, RZ, RZ, RZ ;  /* 0x000000ffff027224 */ /* 0x000fe200078e00ff */
[----:B0-----:R-:W-:-:S04]  /*25e0*/  ULEA UR4, UR5, UR4, 0x18 ;  /* 0x0000000405047291 */ /* 0x001fc8000f8ec0ff */
[----:B------:R-:W-:-:S06]  /*25f0*/  UIADD3 UR4, UPT, UPT, UR4, 0x1, URZ ;  /* 0x0000000104047890 */ /* 0x000fcc000fffe0ff */
[----:B------:R-:W-:-:S07]  /*2600*/  IMAD.U32 R3, RZ, RZ, UR4 ;  /* 0x00000004ff037e24 */ /* 0x000fce000f8e00ff */
.L_x_10:
[----:B0-----:R0:W1:Y:S01]  /*2610*/  LDS.U8 R9, [R3] ;  /* 0x0000000003097984 */ /* 0x0010620000000000 */
[----:B------:R-:W-:Y:S01]  /*2620*/  IADD3.X R4, P0, PT, R6, UR6, RZ, PT, !PT ;  /* 0x0000000606047c10 */ /* 0x000fe2000bf1e4ff */
[----:B------:R-:W-:Y:S02]  /*2630*/  VIADD R8, R8, 0x4 ;  /* 0x0000000408087836 */ /* 0x000fe40000000000 */
[----:B------:R-:W-:Y:S01]  /*2640*/  VIADD R2, R2, 0x4 ;  /* 0x0000000402027836 */ /* 0x000fe20000000000 */
[C---:B------:R-:W-:Y:S01]  /*2650*/  LEA.HI.X.SX32 R5, R6.reuse, UR7, 0x1, P0 ;  /* 0x0000000706057c11 */ /* 0x040fe200080f0eff */
[----:B------:R-:W-:Y:S02]  /*2660*/  VIADD R6, R6, 0x4 ;  /* 0x0000000406067836 */ /* 0x000fe40000000000 */
[----:B0-----:R-:W-:Y:S01]  /*2670*/  VIADD R3, R3, 0x1 ;  /* 0x0000000103037836 */ /* 0x001fe20000000000 */
[--C-:B-1----:R-:W-:Y:S02]  /*2680*/  SHF.R.U32.HI R10, RZ, 0x2, R9.reuse ;  /* 0x00000002ff0a7819 */ /* 0x102fe40000011609 */
[----:B------:R-:W-:-:S02]  /*2690*/  SHF.R.U32.HI R12, RZ, 0x4, R9 ;  /* 0x00000004ff0c7819 */ /* 0x000fc40000011609 */
[----:B------:R-:W-:Y:S02]  /*26a0*/  LOP3.LUT R11, R9, 0x3, RZ, 0xc0, !PT ;  /* 0x00000003090b7812 */ /* 0x000fe400078ec0ff */
[----:B------:R-:W-:Y:S02]  /*26b0*/  LOP3.LUT R13, R10, 0x3, RZ, 0xc0, !PT ;  /* 0x000000030a0d7812 */ /* 0x000fe400078ec0ff */
[----:B------:R-:W-:Y:S01]  /*26c0*/  LOP3.LUT R15, R12, 0x3, RZ, 0xc0, !PT ;  /* 0x000000030c0f7812 */ /* 0x000fe200078ec0ff */
[----:B------:R0:W-:Y:S01]  /*26d0*/  STG.E.U8 desc[UR8][R4.64+-0x1], R11 ;  /* 0xffffff0b04007986 */ /* 0x0001e2000c101108 */
[----:B------:R-:W-:Y:S02]  /*26e0*/  SHF.R.U32.HI R9, RZ, 0x6, R9 ;  /* 0x00000006ff097819 */ /* 0x000fe40000011609 */
[----:B------:R-:W-:Y:S01]  /*26f0*/  LOP3.LUT R10, R8, 0xff, RZ, 0xc0, !PT ;  /* 0x000000ff080a7812 */ /* 0x000fe200078ec0ff */
[----:B------:R0:W-:Y:S03]  /*2700*/  STG.E.U8 desc[UR8][R4.64], R13 ;  /* 0x0000000d04007986 */ /* 0x0001e6000c101108 */
[----:B------:R-:W-:Y:S01]  /*2710*/  ISETP.NE.AND P0, PT, R10, R17, PT ;  /* 0x000000110a00720c */ /* 0x000fe20003f05270 */
[----:B------:R0:W-:Y:S04]  /*2720*/  STG.E.U8 desc[UR8][R4.64+0x1], R15 ;  /* 0x0000010f04007986 */ /* 0x0001e8000c101108 */
[----:B------:R0:W-:Y:S08]  /*2730*/  STG.E.U8 desc[UR8][R4.64+0x2], R9 ;  /* 0x0000020904007986 */ /* 0x0001f0000c101108 */
[----:B------:R-:W-:Y:S05]  /*2740*/  @P0 BRA `(.L_x_10) ;  /* 0xfffffffc00b00947 */ /* 0x000fea000383ffff */
.L_x_9:
[----:B------:R-:W-:Y:S05]  /*2750*/  BSYNC.RECONVERGENT B0 ;  /* 0x0000000000007941 */ /* 0x000fea0003800200 */
.L_x_8:
[----:B------:R-:W-:Y:S05]  /*2760*/  @!P1 EXIT ;  /* 0x000000000000994d */ /* 0x000fea0003800000 */
[----:B------:R-:W1:Y:S01]  /*2770*/  S2UR UR5, SR_CgaCtaId ;  /* 0x00000000000579c3 */ /* 0x000e620000008800 */
[----:B------:R-:W-:Y:S01]  /*2780*/  IADD3 R7, PT, PT, R2, 0x1, R7 ;  /* 0x0000000102077810 */ /* 0x000fe20007ffe007 */
[----:B------:R-:W-:Y:S01]  /*2790*/  UMOV UR4, 0x400 ;  /* 0x0000040000047882 */ /* 0x000fe20000000000 */
[----:B------:R-:W-:Y:S01]  /*27a0*/  PRMT R3, RZ, 0x7610, R3 ;  /* 0x00007610ff037816 */ /* 0x000fe20000000003 */
[----:B-1----:R-:W-:-:S12]  /*27b0*/  ULEA UR4, UR5, UR4, 0x18 ;  /* 0x0000000405047291 */ /* 0x002fd8000f8ec0ff */
.L_x_11:
[----:B01----:R-:W-:Y:S01]  /*27c0*/  SHF.R.U32.HI R4, RZ, 0x2, R2 ;  /* 0x00000002ff047819 */ /* 0x003fe20000011602 */
[----:B------:R-:W-:-:S03]  /*27d0*/  VIADD R3, R3, 0x1 ;  /* 0x0000000103037836 */ /* 0x000fc60000000000 */
[----:B------:R-:W-:Y:S01]  /*27e0*/  LOP3.LUT R6, R4, 0x3f, RZ, 0xc0, !PT ;  /* 0x0000003f04067812 */ /* 0x000fe200078ec0ff */
[C---:B------:R-:W-:Y:S01]  /*27f0*/  IMAD.SHL.U32 R4, R2.reuse, 0x2, RZ ;  /* 0x0000000202047824 */ /* 0x040fe200078e00ff */
[----:B------:R-:W-:Y:S01]  /*2800*/  LOP3.LUT R11, R3, 0xff, RZ, 0xc0, !PT ;  /* 0x000000ff030b7812 */ /* 0x000fe200078ec0ff */
[----:B------:R-:W-:-:S03]  /*2810*/  VIADD R2, R2, 0x1 ;  /* 0x0000000102027836 */ /* 0x000fc60000000000 */
[----:B------:R-:W0:Y:S01]  /*2820*/  LDS.U8 R6, [R6+UR4+0x1] ;  /* 0x0000010406067984 */ /* 0x000e220008000000 */
[----:B------:R-:W-:-:S04]  /*2830*/  LOP3.LUT R4, R4, 0x6, RZ, 0xc0, !PT ;  /* 0x0000000604047812 */ /* 0x000fc800078ec0ff */
[----:B------:R-:W-:-:S04]  /*2840*/  ISETP.GT.U32.AND P0, PT, R4, 0xffff, PT ;  /* 0x0000ffff0400780c */ /* 0x000fc80003f04070 */
[----:B------:R-:W-:-:S04]  /*2850*/  SEL R4, R4, 0xffff, !P0 ;  /* 0x0000ffff04047807 */ /* 0x000fc80004000000 */
[----:B------:R-:W-:Y:S02]  /*2860*/  LOP3.LUT R5, R4, 0xffff, RZ, 0xc0, !PT ;  /* 0x0000ffff04057812 */ /* 0x000fe400078ec0ff */
[C---:B------:R-:W-:Y:S02]  /*2870*/  IADD3 R4, P0, PT, R7.reuse, UR6, RZ ;  /* 0x0000000607047c10 */ /* 0x040fe4000ff1e0ff */
[----:B0-----:R-:W-:Y:S02]  /*2880*/  SHF.R.U32.HI R8, RZ, R5, R6 ;  /* 0x00000005ff087219 */ /* 0x001fe40000011606 */
[C---:B------:R-:W-:Y:S01]  /*2890*/  LEA.HI.X.SX32 R5, R7.reuse, UR7, 0x1, P0 ;  /* 0x0000000707057c11 */ /* 0x040fe200080f0eff */
[----:B------:R-:W-:Y:S01]  /*28a0*/  VIADD R7, R7, 0x1 ;  /* 0x0000000107077836 */ /* 0x000fe20000000000 */
[----:B------:R-:W-:Y:S02]  /*28b0*/  LOP3.LUT R9, R8, 0x3, RZ, 0xc0, !PT ;  /* 0x0000000308097812 */ /* 0x000fe400078ec0ff */
[----:B------:R-:W-:-:S03]  /*28c0*/  ISETP.NE.AND P0, PT, R11, R0, PT ;  /* 0x000000000b00720c */ /* 0x000fc60003f05270 */
[----:B------:R1:W-:Y:S10]  /*28d0*/  STG.E.U8 desc[UR8][R4.64], R9 ;  /* 0x0000000904007986 */ /* 0x0003f4000c101108 */
[----:B------:R-:W-:Y:S05]  /*28e0*/  @P0 BRA `(.L_x_11) ;  /* 0xfffffffc00b40947 */ /* 0x000fea000383ffff */
[----:B------:R-:W-:Y:S05]  /*28f0*/  EXIT ;  /* 0x000000000000794d */ /* 0x000fea0003800000 */
.L_x_12:
[----:B------:R-:W-:-:S00]  /*2900*/  BRA `(.L_x_12) ;  /* 0xfffffffc00fc7947 */ /* 0x000fc0000383ffff */
[----:B------:R-:W-:-:S00]  /*2910*/  NOP ;  /* 0x0000000000007918 */ /* 0x000fc00000000000 */
        /* <DEDUP_REMOVED lines=14> */
.L_x_13:


//--------------------- .nv.shared._Z11idas_kernelPhPci --------------------------
	.section	.nv.shared._Z11idas_kernelPhPci,"aw",@nobits
	.sectionflags	@""
	.align	8
.nv.shared._Z11idas_kernelPhPci:
	.zero		2186


//--------------------- .nv.shared.reserved.0     --------------------------
	.section	.nv.shared.reserved.0,"aw",@nobits
	.weak		__nv_reservedSMEM_offset_0_alias
	.size		__nv_reservedSMEM_offset_0_alias, 0, 64
	.other		__nv_reservedSMEM_offset_0_alias,@"STO_CUDA_RESERVED_SHARED STV_DEFAULT"
__nv_reservedSMEM_offset_0_alias:
	.zero		0
	.zero		64


//--------------------- .nv.global                --------------------------
	.section	.nv.global,"aw",@nobits
.nv.global:
	.type		assert_direction,@object
	.size		assert_direction,(assert_direction2 - assert_direction)
assert_direction:
	.zero		1
	.type		assert_direction2,@object
	.size		assert_direction2,(movable_table - assert_direction2)
assert_direction2:
	.zero		1
	.type		movable_table,@object
	.size		movable_table,(h_diff_table - movable_table)
movable_table:
	.zero		64
	.type		h_diff_table,@object
	.size		h_diff_table,(.L_0 - h_diff_table)
h_diff_table:
	.zero		1024
.L_0:


//--------------------- .nv.constant0._Z11idas_kernelPhPci --------------------------
	.section	.nv.constant0._Z11idas_kernelPhPci,"a",@progbits
	.sectionflags	@""
	.align	4
.nv.constant0._Z11idas_kernelPhPci:
	.zero		916


//--------------------- SYMBOLS --------------------------

	.type		.nv.reservedSmem.offset0,@object
	.size		.nv.reservedSmem.offset0,0x4
	.type		.nv.reservedSmem.cap,@object
	.size		.nv.reservedSmem.cap,0x4
